	.target	sm_90a

	.elftype	@"ET_EXEC"


//--------------------- .note.nv.tkinfo           --------------------------
	.section	.note.nv.tkinfo,"",@"SHT_NOTE"
	.sectionflags	@"SHF_NOTE_NV_TKINFO"
	.tkinfo
        /*0018*/ 	.word	0x00000002
        /*0030*/ 	.string	""
        /*0030*/ 	.string	"ptxas"
        /*0030*/ 	.string	"Cuda compilation tools, release 13.0, V13.0.88"
        /*0030*/ 	.string	"Build cuda_13.0.r13.0/compiler.36424714_0"
        /*0030*/ 	.string	"-arch sm_90a -m 64 "



//--------------------- .note.nv.cuinfo           --------------------------
	.section	.note.nv.cuinfo,"",@"SHT_NOTE"
	.sectionflags	@"SHF_NOTE_NV_CUINFO"
        /*0018*/ 	.short	0x0002
        /*001a*/ 	.short	0x005a
        /*001c*/ 	.short	0x0082
	.zero		2


//--------------------- .nv.info                  --------------------------
	.section	.nv.info,"",@"SHT_CUDA_INFO"
	.align	4


	//----- nvinfo : EIATTR_REGCOUNT
	.align		4
        /*0000*/ 	.byte	0x04, 0x2f
        /*0002*/ 	.short	(.L_15 - .L_14)
	.align		4
.L_14:
        /*0004*/ 	.word	index@(_ZN7cutlass13device_kernelINS_4fmha6kernel28FmhaKernelTmaWarpSpecializedINS1_10collective30FmhaMainloopTmaWarpSpecializedINS_10bfloat16_tEffN4cute5tupleIJNS7_1CILi128EEENS9_ILi64EEESB_EEENS8_IJiNS9_ILi1EEENS8_IJiiEEEEEESF_SF_NS4_14ResidualFusionEJNS2_6OptionILNS2_3TagE0ENS9_ILb1EEEEENSH_ILSI_2ESJ_EEEEENS4_15FmhaFwdEpilogueIS6_fNS8_IJSB_SB_SB_EEEEENS2_23PersistentTileSchedulerEJSK_SL_EEEEEvNT_6ParamsE)
        /*0008*/ 	.word	0x000000a8


	//----- nvinfo : EIATTR_FRAME_SIZE
	.align		4
.L_15:
        /*000c*/ 	.byte	0x04, 0x11
        /*000e*/ 	.short	(.L_17 - .L_16)
	.align		4
.L_16:
        /*0010*/ 	.word	index@($__internal_0_$__cuda_sm20_rcp_rn_f32_slowpath)
        /*0014*/ 	.word	0x00000000


	//----- nvinfo : EIATTR_FRAME_SIZE
	.align		4
.L_17:
        /*0018*/ 	.byte	0x04, 0x11
        /*001a*/ 	.short	(.L_19 - .L_18)
	.align		4
.L_18:
        /*001c*/ 	.word	index@(_ZN7cutlass13device_kernelINS_4fmha6kernel28FmhaKernelTmaWarpSpecializedINS1_10collective30FmhaMainloopTmaWarpSpecializedINS_10bfloat16_tEffN4cute5tupleIJNS7_1CILi128EEENS9_ILi64EEESB_EEENS8_IJiNS9_ILi1EEENS8_IJiiEEEEEESF_SF_NS4_14ResidualFusionEJNS2_6OptionILNS2_3TagE0ENS9_ILb1EEEEENSH_ILSI_2ESJ_EEEEENS4_15FmhaFwdEpilogueIS6_fNS8_IJSB_SB_SB_EEEEENS2_23PersistentTileSchedulerEJSK_SL_EEEEEvNT_6ParamsE)
        /*0020*/ 	.word	0x00000000


	//----- nvinfo : EIATTR_MIN_STACK_SIZE
	.align		4
.L_19:
        /*0024*/ 	.byte	0x04, 0x12
        /*0026*/ 	.short	(.L_21 - .L_20)
	.align		4
.L_20:
        /*0028*/ 	.word	index@(_ZN7cutlass13device_kernelINS_4fmha6kernel28FmhaKernelTmaWarpSpecializedINS1_10collective30FmhaMainloopTmaWarpSpecializedINS_10bfloat16_tEffN4cute5tupleIJNS7_1CILi128EEENS9_ILi64EEESB_EEENS8_IJiNS9_ILi1EEENS8_IJiiEEEEEESF_SF_NS4_14ResidualFusionEJNS2_6OptionILNS2_3TagE0ENS9_ILb1EEEEENSH_ILSI_2ESJ_EEEEENS4_15FmhaFwdEpilogueIS6_fNS8_IJSB_SB_SB_EEEEENS2_23PersistentTileSchedulerEJSK_SL_EEEEEvNT_6ParamsE)
        /*002c*/ 	.word	0x00000000
.L_21:


//--------------------- .nv.compat                --------------------------
	.section	.nv.compat,"",@"SHT_CUDA_COMPAT_INFO"
	.align	4
        /*0000*/ 	.byte	0x02, 0x09, 0x01, 0x00, 0x02, 0x02, 0x04, 0x00, 0x02, 0x05, 0x05, 0x00, 0x03, 0x07, 0x01, 0x01
        /*0010*/ 	.byte	0x02, 0x03, 0x01, 0x00, 0x02, 0x06, 0x01, 0x00, 0x04, 0x0b, 0x08, 0x00, 0x00, 0x00, 0x00, 0x00
        /*0020*/ 	.byte	0x00, 0x00, 0x00, 0x00


//--------------------- .nv.info._ZN7cutlass13device_kernelINS_4fmha6kernel28FmhaKernelTmaWarpSpecializedINS1_10collective30FmhaMainloopTmaWarpSpecializedINS_10bfloat16_tEffN4cute5tupleIJNS7_1CILi128EEENS9_ILi64EEESB_EEENS8_IJiNS9_ILi1EEENS8_IJiiEEEEEESF_SF_NS4_14ResidualFusionEJNS2_6OptionILNS2_3TagE0ENS9_ILb1EEEEENSH_ILSI_2ESJ_EEEEENS4_15FmhaFwdEpilogueIS6_fNS8_IJSB_SB_SB_EEEEENS2_23PersistentTileSchedulerEJSK_SL_EEEEEvNT_6ParamsE --------------------------
	.section	.nv.info._ZN7cutlass13device_kernelINS_4fmha6kernel28FmhaKernelTmaWarpSpecializedINS1_10collective30FmhaMainloopTmaWarpSpecializedINS_10bfloat16_tEffN4cute5tupleIJNS7_1CILi128EEENS9_ILi64EEESB_EEENS8_IJiNS9_ILi1EEENS8_IJiiEEEEEESF_SF_NS4_14ResidualFusionEJNS2_6OptionILNS2_3TagE0ENS9_ILb1EEEEENSH_ILSI_2ESJ_EEEEENS4_15FmhaFwdEpilogueIS6_fNS8_IJSB_SB_SB_EEEEENS2_23PersistentTileSchedulerEJSK_SL_EEEEEvNT_6ParamsE,"",@"SHT_CUDA_INFO"
	.sectionflags	@""
	.align	4


	//----- nvinfo : EIATTR_CUDA_API_VERSION
	.align		4
        /*0000*/ 	.byte	0x04, 0x37
        /*0002*/ 	.short	(.L_23 - .L_22)
.L_22:
        /*0004*/ 	.word	0x00000082


	//----- nvinfo : EIATTR_KPARAM_INFO
	.align		4
.L_23:
        /*0008*/ 	.byte	0x04, 0x17
        /*000a*/ 	.short	(.L_25 - .L_24)
.L_24:
        /*000c*/ 	.word	0x00000000
        /*0010*/ 	.short	0x0000
        /*0012*/ 	.short	0x0070
        /*0014*/ 	.byte	0x00, 0xf0, 0x01, 0x20


	//----- nvinfo : EIATTR_SPARSE_MMA_MASK
	.align		4
.L_25:
        /*0018*/ 	.byte	0x03, 0x50
        /*001a*/ 	.short	0x0000


	//----- nvinfo : EIATTR_MAXREG_COUNT
	.align		4
        /*001c*/ 	.byte	0x03, 0x1b
        /*001e*/ 	.short	0x00a8


	//----- nvinfo : EIATTR_NUM_BARRIERS
	.align		4
        /*0020*/ 	.byte	0x02, 0x4c
        /*0022*/ 	.byte	0x02
	.zero		1


	//----- nvinfo : EIATTR_EXTERNS
	.align		4
        /*0024*/ 	.byte	0x04, 0x0f
        /*0026*/ 	.short	(.L_27 - .L_26)


	//   ....[0]....
	.align		4
.L_26:
        /*0028*/ 	.word	index@(__assertfail)


	//----- nvinfo : EIATTR_MERCURY_ISA_VERSION
	.align		4
.L_27:
        /*002c*/ 	.byte	0x03, 0x5f
        /*002e*/ 	.short	0x0101


	//----- nvinfo : EIATTR_INT_WARP_WIDE_INSTR_OFFSETS
	.align		4
        /*0030*/ 	.byte	0x04, 0x31
        /*0032*/ 	.short	(.L_29 - .L_28)


	//   ....[0]....
.L_28:
        /*0034*/ 	.word	0x00000760


	//   ....[1]....
        /*0038*/ 	.word	0x00000770


	//   ....[2]....
        /*003c*/ 	.word	0x00000780


	//   ....[3]....
        /*0040*/ 	.word	0x00000790


	//   ....[4]....
        /*0044*/ 	.word	0x00000800


	//   ....[5]....
        /*0048*/ 	.word	0x000009a0


	//   ....[6]....
        /*004c*/ 	.word	0x00000a50


	//----- nvinfo : EIATTR_COOP_GROUP_MASK_REGIDS
	.align		4
.L_29:
        /*0050*/ 	.byte	0x04, 0x29
        /*0052*/ 	.short	(.L_31 - .L_30)


	//   ....[0]....
.L_30:
        /*0054*/ 	.word	0xffffffff


	//   ....[1]....
        /*0058*/ 	.word	0xffffffff


	//   ....[2]....
        /*005c*/ 	.word	0xffffffff


	//   ....[3]....
        /*0060*/ 	.word	0xffffffff


	//   ....[4]....
        /*0064*/ 	.word	0xffffffff


	//   ....[5]....
        /*0068*/ 	.word	0xffffffff


	//   ....[6]....
        /*006c*/ 	.word	0xffffffff


	//   ....[7]....
        /*0070*/ 	.word	0xffffffff


	//   ....[8]....
        /*0074*/ 	.word	0xffffffff


	//   ....[9]....
        /*0078*/ 	.word	0xffffffff


	//   ....[10]....
        /*007c*/ 	.word	0xffffffff


	//   ....[11]....
        /*0080*/ 	.word	0xffffffff


	//   ....[12]....
        /*0084*/ 	.word	0xffffffff


	//   ....[13]....
        /*0088*/ 	.word	0xffffffff


	//   ....[14]....
        /*008c*/ 	.word	0xffffffff


	//   ....[15]....
        /*0090*/ 	.word	0xffffffff


	//   ....[16]....
        /*0094*/ 	.word	0xffffffff


	//   ....[17]....
        /*0098*/ 	.word	0xffffffff


	//   ....[18]....
        /*009c*/ 	.word	0xffffffff


	//   ....[19]....
        /*00a0*/ 	.word	0xffffffff


	//   ....[20]....
        /*00a4*/ 	.word	0xffffffff


	//   ....[21]....
        /*00a8*/ 	.word	0xffffffff


	//----- nvinfo : EIATTR_COOP_GROUP_INSTR_OFFSETS
	.align		4
.L_31:
        /*00ac*/ 	.byte	0x04, 0x28
        /*00ae*/ 	.short	(.L_33 - .L_32)


	//   ....[0]....
.L_32:
        /*00b0*/ 	.word	0x00000070


	//   ....[1]....
        /*00b4*/ 	.word	0x000000a0


	//   ....[2]....
        /*00b8*/ 	.word	0x000001d0


	//   ....[3]....
        /*00bc*/ 	.word	0x000003e0


	//   ....[4]....
        /*00c0*/ 	.word	0x000005a0


	//   ....[5]....
        /*00c4*/ 	.word	0x00000700


	//   ....[6]....
        /*00c8*/ 	.word	0x00001a10


	//   ....[7]....
        /*00cc*/ 	.word	0x00001a70


	//   ....[8]....
        /*00d0*/ 	.word	0x00001cb0


	//   ....[9]....
        /*00d4*/ 	.word	0x00001e10


	//   ....[10]....
        /*00d8*/ 	.word	0x00002fc0


	//   ....[11]....
        /*00dc*/ 	.word	0x00002ff0


	//   ....[12]....
        /*00e0*/ 	.word	0x000032f0


	//   ....[13]....
        /*00e4*/ 	.word	0x00003410


	//   ....[14]....
        /*00e8*/ 	.word	0x00004c80


	//   ....[15]....
        /*00ec*/ 	.word	0x00004ce0


	//   ....[16]....
        /*00f0*/ 	.word	0x00005070


	//   ....[17]....
        /*00f4*/ 	.word	0x00005180


	//   ....[18]....
        /*00f8*/ 	.word	0x00006380


	//   ....[19]....
        /*00fc*/ 	.word	0x000063b0


	//   ....[20]....
        /*0100*/ 	.word	0x00006400


	//   ....[21]....
        /*0104*/ 	.word	0x00006420


	//----- nvinfo : EIATTR_REG_RECONFIG
	.align		4
.L_33:
        /*0108*/ 	.byte	0x01, 0x54
	.zero		2


	//----- nvinfo : EIATTR_SYSCALL_OFFSETS
	.align		4
        /*010c*/ 	.byte	0x04, 0x46
        /*010e*/ 	.short	(.L_35 - .L_34)


	//   ....[0]....
.L_34:
        /*0110*/ 	.word	0x00006e50


	//   ....[1]....
        /*0114*/ 	.word	0x00006fb0


	//----- nvinfo : EIATTR_MBARRIER_INSTR_OFFSETS
	.align		4
.L_35:
        /*0118*/ 	.byte	0x04, 0x39
        /*011a*/ 	.short	(.L_37 - .L_36)


	//   ....[0]....
.L_36:
        /*011c*/ 	.word	0x00000390
        /*0120*/ 	.word	0x000000ff
        /*0124*/ 	.word	0x00012450
        /*0128*/ 	.short	0x0100
        /*012a*/ 	.byte	0x08
	.zero		1


	//   ....[1]....
        /*012c*/ 	.word	0x000003a0
        /*0130*/ 	.word	0x000000ff
        /*0134*/ 	.word	0x00012460
        /*0138*/ 	.short	0x0100
        /*013a*/ 	.byte	0x08
	.zero		1


	//   ....[2]....
        /*013c*/ 	.word	0x000003b0
        /*0140*/ 	.word	0x000000ff
        /*0144*/ 	.word	0x00012458
        /*0148*/ 	.short	0x0100
        /*014a*/ 	.byte	0x08
	.zero		1


	//   ....[3]....
        /*014c*/ 	.word	0x000003c0
        /*0150*/ 	.word	0x000000ff
        /*0154*/ 	.word	0x00012468
        /*0158*/ 	.short	0x0100
        /*015a*/ 	.byte	0x08
	.zero		1


	//   ....[4]....
        /*015c*/ 	.word	0x000004f0
        /*0160*/ 	.word	0x000000ff
        /*0164*/ 	.word	0x00012400
        /*0168*/ 	.short	0x0100
        /*016a*/ 	.byte	0x08
	.zero		1


	//   ....[5]....
        /*016c*/ 	.word	0x00000500
        /*0170*/ 	.word	0x000000ff
        /*0174*/ 	.word	0x00012428
        /*0178*/ 	.short	0x0100
        /*017a*/ 	.byte	0x08
	.zero		1


	//   ....[6]....
        /*017c*/ 	.word	0x00000510
        /*0180*/ 	.word	0x000000ff
        /*0184*/ 	.word	0x00012408
        /*0188*/ 	.short	0x0100
        /*018a*/ 	.byte	0x08
	.zero		1


	//   ....[7]....
        /*018c*/ 	.word	0x00000520
        /*0190*/ 	.word	0x000000ff
        /*0194*/ 	.word	0x00012430
        /*0198*/ 	.short	0x0100
        /*019a*/ 	.byte	0x08
	.zero		1


	//   ....[8]....
        /*019c*/ 	.word	0x00000530
        /*01a0*/ 	.word	0x000000ff
        /*01a4*/ 	.word	0x00012410
        /*01a8*/ 	.short	0x0100
        /*01aa*/ 	.byte	0x08
	.zero		1


	//   ....[9]....
        /*01ac*/ 	.word	0x00000540
        /*01b0*/ 	.word	0x000000ff
        /*01b4*/ 	.word	0x00012438
        /*01b8*/ 	.short	0x0100
        /*01ba*/ 	.byte	0x08
	.zero		1


	//   ....[10]....
        /*01bc*/ 	.word	0x00000550
        /*01c0*/ 	.word	0x000000ff
        /*01c4*/ 	.word	0x00012418
        /*01c8*/ 	.short	0x0100
        /*01ca*/ 	.byte	0x08
	.zero		1


	//   ....[11]....
        /*01cc*/ 	.word	0x00000560
        /*01d0*/ 	.word	0x000000ff
        /*01d4*/ 	.word	0x00012440
        /*01d8*/ 	.short	0x0100
        /*01da*/ 	.byte	0x08
	.zero		1


	//   ....[12]....
        /*01dc*/ 	.word	0x00000570
        /*01e0*/ 	.word	0x000000ff
        /*01e4*/ 	.word	0x00012420
        /*01e8*/ 	.short	0x0100
        /*01ea*/ 	.byte	0x08
	.zero		1


	//   ....[13]....
        /*01ec*/ 	.word	0x00000580
        /*01f0*/ 	.word	0x000000ff
        /*01f4*/ 	.word	0x00012448
        /*01f8*/ 	.short	0x0100
        /*01fa*/ 	.byte	0x08
	.zero		1


	//   ....[14]....
        /*01fc*/ 	.word	0x000006b0
        /*0200*/ 	.word	0x000000ff
        /*0204*/ 	.word	0x00012470
        /*0208*/ 	.short	0x0100
        /*020a*/ 	.byte	0x08
	.zero		1


	//   ....[15]....
        /*020c*/ 	.word	0x000006c0
        /*0210*/ 	.word	0x000000ff
        /*0214*/ 	.word	0x00012480
        /*0218*/ 	.short	0x0100
        /*021a*/ 	.byte	0x08
	.zero		1


	//   ....[16]....
        /*021c*/ 	.word	0x000006d0
        /*0220*/ 	.word	0x000000ff
        /*0224*/ 	.word	0x00012478
        /*0228*/ 	.short	0x0100
        /*022a*/ 	.byte	0x08
	.zero		1


	//   ....[17]....
        /*022c*/ 	.word	0x000006e0
        /*0230*/ 	.word	0x000000ff
        /*0234*/ 	.word	0x00012488
        /*0238*/ 	.short	0x0100
        /*023a*/ 	.byte	0x08
	.zero		1


	//   ....[18]....
        /*023c*/ 	.word	0x00000820
        /*0240*/ 	.word	0x000000ff
        /*0244*/ 	.word	0x00012490
        /*0248*/ 	.short	0x0100
        /*024a*/ 	.byte	0x06
	.zero		1


	//   ....[19]....
        /*024c*/ 	.word	0x00000830
        /*0250*/ 	.word	0x000000ff
        /*0254*/ 	.word	0x00012498
        /*0258*/ 	.short	0x0100
        /*025a*/ 	.byte	0x06
	.zero		1


	//   ....[20]....
        /*025c*/ 	.word	0x00000840
        /*0260*/ 	.word	0x000000ff
        /*0264*/ 	.word	0x000124a0
        /*0268*/ 	.short	0x0100
        /*026a*/ 	.byte	0x06
	.zero		1


	//   ....[21]....
        /*026c*/ 	.word	0x00000850
        /*0270*/ 	.word	0x000000ff
        /*0274*/ 	.word	0x000124a8
        /*0278*/ 	.short	0x0100
        /*027a*/ 	.byte	0x06
	.zero		1


	//   ....[22]....
        /*027c*/ 	.word	0x00000950
        /*0280*/ 	.word	0x000000ff
        /*0284*/ 	.word	0x000124c0
        /*0288*/ 	.short	0x0100
        /*028a*/ 	.byte	0x08
	.zero		1


	//   ....[23]....
        /*028c*/ 	.word	0x00000960
        /*0290*/ 	.word	0x000000ff
        /*0294*/ 	.word	0x000124d0
        /*0298*/ 	.short	0x0100
        /*029a*/ 	.byte	0x08
	.zero		1


	//   ....[24]....
        /*029c*/ 	.word	0x00000970
        /*02a0*/ 	.word	0x000000ff
        /*02a4*/ 	.word	0x000124c8
        /*02a8*/ 	.short	0x0100
        /*02aa*/ 	.byte	0x08
	.zero		1


	//   ....[25]....
        /*02ac*/ 	.word	0x00000980
        /*02b0*/ 	.word	0x000000ff
        /*02b4*/ 	.word	0x000124d8
        /*02b8*/ 	.short	0x0100
        /*02ba*/ 	.byte	0x08
	.zero		1


	//   ....[26]....
        /*02bc*/ 	.word	0x00000a80
        /*02c0*/ 	.word	0x000000ff
        /*02c4*/ 	.word	0x000124b0
        /*02c8*/ 	.short	0x0100
        /*02ca*/ 	.byte	0x06
	.zero		1


	//   ....[27]....
        /*02cc*/ 	.word	0x00001280
        /*02d0*/ 	.word	0x000000ff
        /*02d4*/ 	.word	0x00012450
        /*02d8*/ 	.short	0x010a
        /*02da*/ 	.byte	0x04
	.zero		1


	//   ....[28]....
        /*02dc*/ 	.word	0x00001330
        /*02e0*/ 	.word	0x000000ff
        /*02e4*/ 	.word	0x00012400
        /*02e8*/ 	.short	0x010a
        /*02ea*/ 	.byte	0x16
	.zero		1


	//   ....[29]....
        /*02ec*/ 	.word	0x00001350
        /*02f0*/ 	.word	0x000000ff
        /*02f4*/ 	.word	0xfffffff8
        /*02f8*/ 	.short	0x010a
        /*02fa*/ 	.byte	0x14
	.zero		1


	//   ....[30]....
        /*02fc*/ 	.word	0x00002790
        /*0300*/ 	.word	0x0000001a
        /*0304*/ 	.word	0x00000000
        /*0308*/ 	.short	0x0101
        /*030a*/ 	.byte	0x17
	.zero		1


	//   ....[31]....
        /*030c*/ 	.word	0x000029a0
        /*0310*/ 	.word	0x000000ff
        /*0314*/ 	.word	0x00012400
        /*0318*/ 	.short	0x010a
        /*031a*/ 	.byte	0x06
	.zero		1


	//   ....[32]....
        /*031c*/ 	.word	0x00002b80
        /*0320*/ 	.word	0x000000ff
        /*0324*/ 	.word	0x00000000
        /*0328*/ 	.short	0x0101
        /*032a*/ 	.byte	0x16
	.zero		1


	//   ....[33]....
        /*032c*/ 	.word	0x00002ce0
        /*0330*/ 	.word	0x000000ff
        /*0334*/ 	.word	0x00012400
        /*0338*/ 	.short	0x010a
        /*033a*/ 	.byte	0x06
	.zero		1


	//   ....[34]....
        /*033c*/ 	.word	0x00003e50
        /*0340*/ 	.word	0x000000ff
        /*0344*/ 	.word	0x00012400
        /*0348*/ 	.short	0x010a
        /*034a*/ 	.byte	0x06
	.zero		1


	//   ....[35]....
        /*034c*/ 	.word	0x000041a0
        /*0350*/ 	.word	0x000000ff
        /*0354*/ 	.word	0x00012400
        /*0358*/ 	.short	0x010a
        /*035a*/ 	.byte	0x06
	.zero		1


	//   ....[36]....
        /*035c*/ 	.word	0x00004370
        /*0360*/ 	.word	0x000000ff
        /*0364*/ 	.word	0x00000000
        /*0368*/ 	.short	0x0101
        /*036a*/ 	.byte	0x06
	.zero		1


	//   ....[37]....
        /*036c*/ 	.word	0x00004420
        /*0370*/ 	.word	0x000000ff
        /*0374*/ 	.word	0x00000000
        /*0378*/ 	.short	0x0101
        /*037a*/ 	.byte	0x06
	.zero		1


	//   ....[38]....
        /*037c*/ 	.word	0x000045d0
        /*0380*/ 	.word	0x000000ff
        /*0384*/ 	.word	0x00012400
        /*0388*/ 	.short	0x010a
        /*038a*/ 	.byte	0x06
	.zero		1


	//   ....[39]....
        /*038c*/ 	.word	0x00005bd0
        /*0390*/ 	.word	0x000000ff
        /*0394*/ 	.word	0x00012400
        /*0398*/ 	.short	0x010a
        /*039a*/ 	.byte	0x06
	.zero		1


	//   ....[40]....
        /*039c*/ 	.word	0x00005ea0
        /*03a0*/ 	.word	0x000000ff
        /*03a4*/ 	.word	0x00012400
        /*03a8*/ 	.short	0x010a
        /*03aa*/ 	.byte	0x06
	.zero		1


	//   ....[41]....
        /*03ac*/ 	.word	0x00006070
        /*03b0*/ 	.word	0x000000ff
        /*03b4*/ 	.word	0x00000000
        /*03b8*/ 	.short	0x0101
        /*03ba*/ 	.byte	0x06
	.zero		1


	//   ....[42]....
        /*03bc*/ 	.word	0x00006120
        /*03c0*/ 	.word	0x000000ff
        /*03c4*/ 	.word	0x00000000
        /*03c8*/ 	.short	0x0101
        /*03ca*/ 	.byte	0x06
	.zero		1


	//   ....[43]....
        /*03cc*/ 	.word	0x000062d0
        /*03d0*/ 	.word	0x000000ff
        /*03d4*/ 	.word	0x00000000
        /*03d8*/ 	.short	0x0101
        /*03da*/ 	.byte	0x04
	.zero		1


	//   ....[44]....
        /*03dc*/ 	.word	0x00006350
        /*03e0*/ 	.word	0x000000ff
        /*03e4*/ 	.word	0x00000000
        /*03e8*/ 	.short	0x0101
        /*03ea*/ 	.byte	0x15
	.zero		1


	//   ....[45]....
        /*03ec*/ 	.word	0x000068d0
        /*03f0*/ 	.word	0x000000ff
        /*03f4*/ 	.word	0x00000008
        /*03f8*/ 	.short	0x010a
        /*03fa*/ 	.byte	0x14
	.zero		1


	//   ....[46]....
        /*03fc*/ 	.word	0x00007810
        /*0400*/ 	.word	0x00000000
        /*0404*/ 	.word	0x00012490
        /*0408*/ 	.short	0x0101
        /*040a*/ 	.byte	0x31
	.zero		1


	//   ....[47]....
        /*040c*/ 	.word	0x00007bd0
        /*0410*/ 	.word	0x00000007
        /*0414*/ 	.word	0x00012460
        /*0418*/ 	.short	0x010a
        /*041a*/ 	.byte	0x3f
	.zero		1


	//   ....[48]....
        /*041c*/ 	.word	0x00007e50
        /*0420*/ 	.word	0x00000007
        /*0424*/ 	.word	0x000124b0
        /*0428*/ 	.short	0x0101
        /*042a*/ 	.byte	0x3f
	.zero		1


	//   ....[49]....
        /*042c*/ 	.word	0x00007e60
        /*0430*/ 	.word	0x00000007
        /*0434*/ 	.word	0x000124b0
        /*0438*/ 	.short	0x010a
        /*043a*/ 	.byte	0x3f
	.zero		1


	//   ....[50]....
        /*043c*/ 	.word	0x00007f00
        /*0440*/ 	.word	0x00000004
        /*0444*/ 	.word	0x00012460
        /*0448*/ 	.short	0x010a
        /*044a*/ 	.byte	0x3f
	.zero		1


	//   ....[51]....
        /*044c*/ 	.word	0x00008470
        /*0450*/ 	.word	0x00000008
        /*0454*/ 	.word	0x00012428
        /*0458*/ 	.short	0x010a
        /*045a*/ 	.byte	0x3f
	.zero		1


	//   ....[52]....
        /*045c*/ 	.word	0x000086e0
        /*0460*/ 	.word	0x00000004
        /*0464*/ 	.word	0x000124b0
        /*0468*/ 	.short	0x0101
        /*046a*/ 	.byte	0x3f
	.zero		1


	//   ....[53]....
        /*046c*/ 	.word	0x000086f0
        /*0470*/ 	.word	0x00000004
        /*0474*/ 	.word	0x000124b0
        /*0478*/ 	.short	0x010a
        /*047a*/ 	.byte	0x3f
	.zero		1


	//   ....[54]....
        /*047c*/ 	.word	0x000087a0
        /*0480*/ 	.word	0x00000007
        /*0484*/ 	.word	0x00012428
        /*0488*/ 	.short	0x010a
        /*048a*/ 	.byte	0x3f
	.zero		1


	//   ....[55]....
        /*048c*/ 	.word	0x00008aa0
        /*0490*/ 	.word	0x00000007
        /*0494*/ 	.word	0x00012428
        /*0498*/ 	.short	0x010a
        /*049a*/ 	.byte	0x3f
	.zero		1


	//   ....[56]....
        /*049c*/ 	.word	0x00008d30
        /*04a0*/ 	.word	0x00000007
        /*04a4*/ 	.word	0x00012428
        /*04a8*/ 	.short	0x010a
        /*04aa*/ 	.byte	0x3f
	.zero		1


	//   ....[57]....
        /*04ac*/ 	.word	0x00009010
        /*04b0*/ 	.word	0x00000003
        /*04b4*/ 	.word	0x00012450
        /*04b8*/ 	.short	0x010a
        /*04ba*/ 	.byte	0x3f
	.zero		1


	//   ....[58]....
        /*04bc*/ 	.word	0x00009070
        /*04c0*/ 	.word	0x00000005
        /*04c4*/ 	.word	0x00012400
        /*04c8*/ 	.short	0x010a
        /*04ca*/ 	.byte	0x3f
	.zero		1


	//   ....[59]....
        /*04cc*/ 	.word	0x000090d0
        /*04d0*/ 	.word	0x00000000
        /*04d4*/ 	.word	0xfffffff8
        /*04d8*/ 	.short	0x010a
        /*04da*/ 	.byte	0x3f
	.zero		1


	//   ....[60]....
        /*04dc*/ 	.word	0x00009130
        /*04e0*/ 	.word	0x00000008
        /*04e4*/ 	.word	0x00012400
        /*04e8*/ 	.short	0x010a
        /*04ea*/ 	.byte	0x3f
	.zero		1


	//   ....[61]....
        /*04ec*/ 	.word	0x00009190
        /*04f0*/ 	.word	0x00000005
        /*04f4*/ 	.word	0x00012400
        /*04f8*/ 	.short	0x010a
        /*04fa*/ 	.byte	0x3f
	.zero		1


	//   ....[62]....
        /*04fc*/ 	.word	0x000091f0
        /*0500*/ 	.word	0x00000008
        /*0504*/ 	.word	0x00012400
        /*0508*/ 	.short	0x010a
        /*050a*/ 	.byte	0x3f
	.zero		1


	//   ....[63]....
        /*050c*/ 	.word	0x00009250
        /*0510*/ 	.word	0x00000005
        /*0514*/ 	.word	0x00012400
        /*0518*/ 	.short	0x010a
        /*051a*/ 	.byte	0x3f
	.zero		1


	//   ....[64]....
        /*051c*/ 	.word	0x000092b0
        /*0520*/ 	.word	0x00000009
        /*0524*/ 	.word	0x00012400
        /*0528*/ 	.short	0x010a
        /*052a*/ 	.byte	0x3f
	.zero		1


	//   ....[65]....
        /*052c*/ 	.word	0x00009310
        /*0530*/ 	.word	0x00000003
        /*0534*/ 	.word	0x00000008
        /*0538*/ 	.short	0x010a
        /*053a*/ 	.byte	0x3f
	.zero		1


	//   ....[66]....
        /*053c*/ 	.word	0x000093e0
        /*0540*/ 	.word	0x00000007
        /*0544*/ 	.word	0x00012460
        /*0548*/ 	.short	0x010a
        /*054a*/ 	.byte	0x3f
	.zero		1


	//   ....[67]....
        /*054c*/ 	.word	0x00009430
        /*0550*/ 	.word	0x00000007
        /*0554*/ 	.word	0x000124b0
        /*0558*/ 	.short	0x010a
        /*055a*/ 	.byte	0x3f
	.zero		1


	//   ....[68]....
        /*055c*/ 	.word	0x00009480
        /*0560*/ 	.word	0x00000004
        /*0564*/ 	.word	0x00012460
        /*0568*/ 	.short	0x010a
        /*056a*/ 	.byte	0x3f
	.zero		1


	//   ....[69]....
        /*056c*/ 	.word	0x00009550
        /*0570*/ 	.word	0x00000008
        /*0574*/ 	.word	0x00012428
        /*0578*/ 	.short	0x010a
        /*057a*/ 	.byte	0x3f
	.zero		1


	//   ....[70]....
        /*057c*/ 	.word	0x000095a0
        /*0580*/ 	.word	0x00000004
        /*0584*/ 	.word	0x000124b0
        /*0588*/ 	.short	0x010a
        /*058a*/ 	.byte	0x3f
	.zero		1


	//   ....[71]....
        /*058c*/ 	.word	0x000095f0
        /*0590*/ 	.word	0x00000007
        /*0594*/ 	.word	0x00012428
        /*0598*/ 	.short	0x010a
        /*059a*/ 	.byte	0x3f
	.zero		1


	//   ....[72]....
        /*059c*/ 	.word	0x00009640
        /*05a0*/ 	.word	0x00000007
        /*05a4*/ 	.word	0x00012428
        /*05a8*/ 	.short	0x010a
        /*05aa*/ 	.byte	0x3f
	.zero		1


	//   ....[73]....
        /*05ac*/ 	.word	0x00009690
        /*05b0*/ 	.word	0x00000007
        /*05b4*/ 	.word	0x00012428
        /*05b8*/ 	.short	0x010a
        /*05ba*/ 	.byte	0x3f
	.zero		1


	//----- nvinfo : EIATTR_NUM_MBARRIERS
	.align		4
.L_37:
        /*05bc*/ 	.byte	0x03, 0x38
        /*05be*/ 	.short	0x001b


	//----- nvinfo : EIATTR_EXIT_INSTR_OFFSETS
	.align		4
        /*05c0*/ 	.byte	0x04, 0x1c
        /*05c2*/ 	.short	(.L_39 - .L_38)


	//   ....[0]....
.L_38:
        /*05c4*/ 	.word	0x00000ae0


	//   ....[1]....
        /*05c8*/ 	.word	0x00000b50


	//   ....[2]....
        /*05cc*/ 	.word	0x00007840


	//   ....[3]....
        /*05d0*/ 	.word	0x000078a0


	//   ....[4]....
        /*05d4*/ 	.word	0x000078d0


	//   ....[5]....
        /*05d8*/ 	.word	0x00008170


	//   ....[6]....
        /*05dc*/ 	.word	0x000081a0


	//   ....[7]....
        /*05e0*/ 	.word	0x00008ff0


	//----- nvinfo : EIATTR_MAX_THREADS
	.align		4
.L_39:
        /*05e4*/ 	.byte	0x04, 0x05
        /*05e6*/ 	.short	(.L_41 - .L_40)
.L_40:
        /*05e8*/ 	.word	0x00000180
        /*05ec*/ 	.word	0x00000001
        /*05f0*/ 	.word	0x00000001


	//----- nvinfo : EIATTR_CRS_STACK_SIZE
	.align		4
.L_41:
        /*05f4*/ 	.byte	0x04, 0x1e
        /*05f6*/ 	.short	(.L_43 - .L_42)
.L_42:
        /*05f8*/ 	.word	0x00000000


	//----- nvinfo : EIATTR_CBANK_PARAM_SIZE
	.align		4
.L_43:
        /*05fc*/ 	.byte	0x03, 0x19
        /*05fe*/ 	.short	0x0870


	//----- nvinfo : EIATTR_PARAM_CBANK
	.align		4
        /*0600*/ 	.byte	0x04, 0x0a
        /*0602*/ 	.short	(.L_45 - .L_44)
	.align		4
.L_44:
        /*0604*/ 	.word	index@(.nv.constant0._ZN7cutlass13device_kernelINS_4fmha6kernel28FmhaKernelTmaWarpSpecializedINS1_10collective30FmhaMainloopTmaWarpSpecializedINS_10bfloat16_tEffN4cute5tupleIJNS7_1CILi128EEENS9_ILi64EEESB_EEENS8_IJiNS9_ILi1EEENS8_IJiiEEEEEESF_SF_NS4_14ResidualFusionEJNS2_6OptionILNS2_3TagE0ENS9_ILb1EEEEENSH_ILSI_2ESJ_EEEEENS4_15FmhaFwdEpilogueIS6_fNS8_IJSB_SB_SB_EEEEENS2_23PersistentTileSchedulerEJSK_SL_EEEEEvNT_6ParamsE)
        /*0608*/ 	.short	0x0210
        /*060a*/ 	.short	0x0870


	//----- nvinfo : EIATTR_SW_WAR
	.align		4
.L_45:
        /*060c*/ 	.byte	0x04, 0x36
        /*060e*/ 	.short	(.L_47 - .L_46)
.L_46:
        /*0610*/ 	.word	0x00000008
.L_47:


//--------------------- .nv.callgraph             --------------------------
	.section	.nv.callgraph,"",@"SHT_CUDA_CALLGRAPH"
	.align	4
	.sectionentsize	8
	.align		4
        /*0000*/ 	.word	0x00000000
	.align		4
        /*0004*/ 	.word	0xffffffff
	.align		4
        /*0008*/ 	.word	index@(_ZN7cutlass13device_kernelINS_4fmha6kernel28FmhaKernelTmaWarpSpecializedINS1_10collective30FmhaMainloopTmaWarpSpecializedINS_10bfloat16_tEffN4cute5tupleIJNS7_1CILi128EEENS9_ILi64EEESB_EEENS8_IJiNS9_ILi1EEENS8_IJiiEEEEEESF_SF_NS4_14ResidualFusionEJNS2_6OptionILNS2_3TagE0ENS9_ILb1EEEEENSH_ILSI_2ESJ_EEEEENS4_15FmhaFwdEpilogueIS6_fNS8_IJSB_SB_SB_EEEEENS2_23PersistentTileSchedulerEJSK_SL_EEEEEvNT_6ParamsE)
	.align		4
        /*000c*/ 	.word	index@(__assertfail)
	.align		4
        /*0010*/ 	.word	0x00000000
	.align		4
        /*0014*/ 	.word	0xfffffffe
	.align		4
        /*0018*/ 	.word	0x00000000
	.align		4
        /*001c*/ 	.word	0xfffffffd
	.align		4
        /*0020*/ 	.word	0x00000000
	.align		4
        /*0024*/ 	.word	0xfffffffc


//--------------------- .nv.constant4             --------------------------
	.section	.nv.constant4,"a",@progbits
	.align	8
	.align		8
.nv.constant4:
        /*0000*/ 	.dword	__assertfail
	.align		8
        /*0008*/ 	.dword	__unnamed_1
	.align		8
        /*0010*/ 	.dword	_ZN39_INTERNAL_be6282be_4_k_cu_2fcb4d70_34164cuda3std3__45__cpo5beginE
	.align		8
        /*0018*/ 	.dword	_ZN39_INTERNAL_be6282be_4_k_cu_2fcb4d70_34164cuda3std3__45__cpo3endE
	.align		8
        /*0020*/ 	.dword	_ZN39_INTERNAL_be6282be_4_k_cu_2fcb4d70_34164cuda3std3__45__cpo6cbeginE
	.align		8
        /*0028*/ 	.dword	_ZN39_INTERNAL_be6282be_4_k_cu_2fcb4d70_34164cuda3std3__45__cpo4cendE
	.align		8
        /*0030*/ 	.dword	_ZN39_INTERNAL_be6282be_4_k_cu_2fcb4d70_34164cuda3std3__441_GLOBAL__N__be6282be_4_k_cu_2fcb4d70_34166ignoreE
	.align		8
        /*0038*/ 	.dword	_ZN39_INTERNAL_be6282be_4_k_cu_2fcb4d70_34164cuda3std3__419piecewise_constructE
	.align		8
        /*0040*/ 	.dword	_ZN39_INTERNAL_be6282be_4_k_cu_2fcb4d70_34164cuda3std3__48in_placeE
	.align		8
        /*0048*/ 	.dword	_ZN39_INTERNAL_be6282be_4_k_cu_2fcb4d70_34164cuda3std6ranges3__45__cpo4swapE
	.align		8
        /*0050*/ 	.dword	_ZN39_INTERNAL_be6282be_4_k_cu_2fcb4d70_34164cuda3std6ranges3__45__cpo9iter_moveE
	.align		8
        /*0058*/ 	.dword	_ZN39_INTERNAL_be6282be_4_k_cu_2fcb4d70_34164cute7productE
	.align		8
        /*0060*/ 	.dword	_ZN39_INTERNAL_be6282be_4_k_cu_2fcb4d70_34164cute1_E
	.align		8
        /*0068*/ 	.dword	$str$24
	.align		8
        /*0070*/ 	.dword	$str$25


//--------------------- .text._ZN7cutlass13device_kernelINS_4fmha6kernel28FmhaKernelTmaWarpSpecializedINS1_10collective30FmhaMainloopTmaWarpSpecializedINS_10bfloat16_tEffN4cute5tupleIJNS7_1CILi128EEENS9_ILi64EEESB_EEENS8_IJiNS9_ILi1EEENS8_IJiiEEEEEESF_SF_NS4_14ResidualFusionEJNS2_6OptionILNS2_3TagE0ENS9_ILb1EEEEENSH_ILSI_2ESJ_EEEEENS4_15FmhaFwdEpilogueIS6_fNS8_IJSB_SB_SB_EEEEENS2_23PersistentTileSchedulerEJSK_SL_EEEEEvNT_6ParamsE --------------------------
	.section	.text._ZN7cutlass13device_kernelINS_4fmha6kernel28FmhaKernelTmaWarpSpecializedINS1_10collective30FmhaMainloopTmaWarpSpecializedINS_10bfloat16_tEffN4cute5tupleIJNS7_1CILi128EEENS9_ILi64EEESB_EEENS8_IJiNS9_ILi1EEENS8_IJiiEEEEEESF_SF_NS4_14ResidualFusionEJNS2_6OptionILNS2_3TagE0ENS9_ILb1EEEEENSH_ILSI_2ESJ_EEEEENS4_15FmhaFwdEpilogueIS6_fNS8_IJSB_SB_SB_EEEEENS2_23PersistentTileSchedulerEJSK_SL_EEEEEvNT_6ParamsE,"ax",@progbits
	.align	128
.text._ZN7cutlass13device_kernelINS_4fmha6kernel28FmhaKernelTmaWarpSpecializedINS1_10collective30FmhaMainloopTmaWarpSpecializedINS_10bfloat16_tEffN4cute5tupleIJNS7_1CILi128EEENS9_ILi64EEESB_EEENS8_IJiNS9_ILi1EEENS8_IJiiEEEEEESF_SF_NS4_14ResidualFusionEJNS2_6OptionILNS2_3TagE0ENS9_ILb1EEEEENSH_ILSI_2ESJ_EEEEENS4_15FmhaFwdEpilogueIS6_fNS8_IJSB_SB_SB_EEEEENS2_23PersistentTileSchedulerEJSK_SL_EEEEEvNT_6ParamsE:
        .type           _ZN7cutlass13device_kernelINS_4fmha6kernel28FmhaKernelTmaWarpSpecializedINS1_10collective30FmhaMainloopTmaWarpSpecializedINS_10bfloat16_tEffN4cute5tupleIJNS7_1CILi128EEENS9_ILi64EEESB_EEENS8_IJiNS9_ILi1EEENS8_IJiiEEEEEESF_SF_NS4_14ResidualFusionEJNS2_6OptionILNS2_3TagE0ENS9_ILb1EEEEENSH_ILSI_2ESJ_EEEEENS4_15FmhaFwdEpilogueIS6_fNS8_IJSB_SB_SB_EEEEENS2_23PersistentTileSchedulerEJSK_SL_EEEEEvNT_6ParamsE,@function
        .size           _ZN7cutlass13device_kernelINS_4fmha6kernel28FmhaKernelTmaWarpSpecializedINS1_10collective30FmhaMainloopTmaWarpSpecializedINS_10bfloat16_tEffN4cute5tupleIJNS7_1CILi128EEENS9_ILi64EEESB_EEENS8_IJiNS9_ILi1EEENS8_IJiiEEEEEESF_SF_NS4_14ResidualFusionEJNS2_6OptionILNS2_3TagE0ENS9_ILb1EEEEENSH_ILSI_2ESJ_EEEEENS4_15FmhaFwdEpilogueIS6_fNS8_IJSB_SB_SB_EEEEENS2_23PersistentTileSchedulerEJSK_SL_EEEEEvNT_6ParamsE,(.L_x_145 - _ZN7cutlass13device_kernelINS_4fmha6kernel28FmhaKernelTmaWarpSpecializedINS1_10collective30FmhaMainloopTmaWarpSpecializedINS_10bfloat16_tEffN4cute5tupleIJNS7_1CILi128EEENS9_ILi64EEESB_EEENS8_IJiNS9_ILi1EEENS8_IJiiEEEEEESF_SF_NS4_14ResidualFusionEJNS2_6OptionILNS2_3TagE0ENS9_ILb1EEEEENSH_ILSI_2ESJ_EEEEENS4_15FmhaFwdEpilogueIS6_fNS8_IJSB_SB_SB_EEEEENS2_23PersistentTileSchedulerEJSK_SL_EEEEEvNT_6ParamsE)
        .other          _ZN7cutlass13device_kernelINS_4fmha6kernel28FmhaKernelTmaWarpSpecializedINS1_10collective30FmhaMainloopTmaWarpSpecializedINS_10bfloat16_tEffN4cute5tupleIJNS7_1CILi128EEENS9_ILi64EEESB_EEENS8_IJiNS9_ILi1EEENS8_IJiiEEEEEESF_SF_NS4_14ResidualFusionEJNS2_6OptionILNS2_3TagE0ENS9_ILb1EEEEENSH_ILSI_2ESJ_EEEEENS4_15FmhaFwdEpilogueIS6_fNS8_IJSB_SB_SB_EEEEENS2_23PersistentTileSchedulerEJSK_SL_EEEEEvNT_6ParamsE,@"STO_CUDA_ENTRY STV_DEFAULT"
_ZN7cutlass13device_kernelINS_4fmha6kernel28FmhaKernelTmaWarpSpecializedINS1_10collective30FmhaMainloopTmaWarpSpecializedINS_10bfloat16_tEffN4cute5tupleIJNS7_1CILi128EEENS9_ILi64EEESB_EEENS8_IJiNS9_ILi1EEENS8_IJiiEEEEEESF_SF_NS4_14ResidualFusionEJNS2_6OptionILNS2_3TagE0ENS9_ILb1EEEEENSH_ILSI_2ESJ_EEEEENS4_15FmhaFwdEpilogueIS6_fNS8_IJSB_SB_SB_EEEEENS2_23PersistentTileSchedulerEJSK_SL_EEEEEvNT_6ParamsE:
[----:B------:R-:W1:Y:S01]  /*0000*/  LDC R1, c[0x0][0x28] ;  /* 0x00000a00ff017b82 */ /* 0x000e620000000800 */
[----:B------:R-:W2:Y:S07]  /*0010*/  S2R R2, SR_TID.X ;  /* 0x0000000000027919 */ /* 0x000eae0000002100 */
[----:B------:R-:W3:Y:S01]  /*0020*/  S2UR UR6, SR_CTAID.X ;  /* 0x00000000000679c3 */ /* 0x000ee20000002500 */
[----:B------:R-:W-:Y:S01]  /*0030*/  ELECT P1, URZ, PT ;  /* 0x00000000003f782f */ /* 0x000fe20003820000 */
[----:B------:R-:W-:Y:S01]  /*0040*/  BSSY B0, `(.L_x_0) ;  /* 0x0000018000007945 */ /* 0x000fe20003800000 */
[----:B---3--:R-:W-:Y:S01]  /*0050*/  IMAD.U32 R17, RZ, RZ, UR6 ;  /* 0x00000006ff117e24 */ /* 0x008fe2000f8e00ff */
[----:B--2---:R-:W-:-:S05]  /*0060*/  SHF.R.U32.HI R0, RZ, 0x5, R2 ;  /* 0x00000005ff007819 */ /* 0x004fca0000011602 */
[----:B------:R-:W2:Y:S02]  /*0070*/  SHFL.IDX PT, R3, R0, RZ, 0x1f ;  /* 0x00001fff00037589 */ /* 0x000ea400000e0000 */
[----:B--2---:R-:W-:Y:S02]  /*0080*/  R2UR UR4, R3 ;  /* 0x00000000030472ca */ /* 0x004fe400000e0000 */
[----:B------:R-:W-:-:S06]  /*0090*/  SHF.R.U32.HI R3, RZ, 0x7, R2 ;  /* 0x00000007ff037819 */ /* 0x000fcc0000011602 */
[----:B------:R-:W2:Y:S05]  /*00a0*/  SHFL.IDX PT, R3, R3, RZ, 0x1f ;  /* 0x00001fff03037589 */ /* 0x000eaa00000e0000 */
[----:B------:R-:W-:Y:S02]  /*00b0*/  USHF.R.S32.HI UR5, URZ, 0x1f, UR4 ;  /* 0x0000001f3f057899 */ /* 0x000fe40008011404 */
[----:B------:R-:W-:Y:S02]  /*00c0*/  ISETP.EQ.AND P2, PT, RZ, UR4, P1 ;  /* 0x00000004ff007c0c */ /* 0x000fe40008f42270 */
[----:B------:R-:W-:-:S04]  /*00d0*/  ULEA.HI UR5, UR5, UR4, URZ, 0x2 ;  /* 0x0000000405057291 */ /* 0x000fc8000f8f103f */
[----:B------:R-:W-:-:S04]  /*00e0*/  ULOP3.LUT UR5, UR5, 0xfffffffc, URZ, 0xc0, !UPT ;  /* 0xfffffffc05057892 */ /* 0x000fc8000f8ec03f */
[----:B------:R-:W-:-:S03]  /*00f0*/  UIADD3 UR5, UR4, -UR5, URZ ;  /* 0x8000000504057290 */ /* 0x000fc6000fffe03f */
[----:B-1----:R-:W-:Y:S09]  /*0100*/  @!P2 BRA `(.L_x_1) ;  /* 0x00000000002ca947 */ /* 0x002ff20003800000 */
[----:B------:R-:W-:Y:S02]  /*0110*/  ULDC.64 UR6, c[0x0][0x198] ;  /* 0x0000660000067ab9 */ /* 0x000fe40000000a00 */
[----:B------:R-:W-:Y:S02]  /*0120*/  UIADD3 UR8, UP0, UR6, 0xf0, URZ ;  /* 0x000000f006087890 */ /* 0x000fe4000ff1e03f */
[----:B------:R-:W-:Y:S02]  /*0130*/  UIADD3 UR10, UP1, UR6, 0x1f0, URZ ;  /* 0x000001f0060a7890 */ /* 0x000fe4000ff3e03f */
[----:B------:R-:W-:Y:S02]  /*0140*/  UIADD3 UR6, UP2, UR6, 0x2f0, URZ ;  /* 0x000002f006067890 */ /* 0x000fe4000ff5e03f */
[----:B------:R-:W-:Y:S02]  /*0150*/  UIADD3.X UR9, URZ, UR7, URZ, UP0, !UPT ;  /* 0x000000073f097290 */ /* 0x000fe400087fe43f */
[----:B------:R-:W-:-:S02]  /*0160*/  UIADD3.X UR11, URZ, UR7, URZ, UP1, !UPT ;  /* 0x000000073f0b7290 */ /* 0x000fc40008ffe43f */
[----:B------:R-:W-:-:S05]  /*0170*/  UIADD3.X UR7, URZ, UR7, URZ, UP2, !UPT ;  /* 0x000000073f077290 */ /* 0x000fca00097fe43f */
[----:B------:R1:W-:Y:S02]  /*0180*/  UTMACCTL.PF [UR8] ;  /* 0x00000000080079b9 */ /* 0x0003e40008040000 */
[----:B------:R1:W-:Y:S02]  /*0190*/  UTMACCTL.PF [UR10] ;  /* 0x000000000a0079b9 */ /* 0x0003e40008040000 */
[----:B------:R1:W-:Y:S02]  /*01a0*/  UTMACCTL.PF [UR6] ;  /* 0x00000000060079b9 */ /* 0x0003e40008040000 */
[----:B-1----:R-:W-:Y:S01]  /*01b0*/  NOP ;  /* 0x0000000000007918 */ /* 0x002fe20000000000 */
.L_x_1:
[----:B------:R-:W-:Y:S05]  /*01c0*/  BSYNC B0 ;  /* 0x0000000000007941 */ /* 0x000fea0003800000 */
.L_x_0:
[----:B------:R-:W1:Y:S01]  /*01d0*/  SHFL.IDX PT, R4, R0, RZ, 0x1f ;  /* 0x00001fff00047589 */ /* 0x000e6200000e0000 */
[----:B--2---:R-:W-:Y:S01]  /*01e0*/  R2UR UR53, R3 ;  /* 0x00000000033572ca */ /* 0x004fe200000e0000 */
[----:B------:R-:W-:Y:S02]  /*01f0*/  UISETP.NE.AND UP0, UPT, UR5, 0x1, UPT ;  /* 0x000000010500788c */ /* 0x000fe4000bf05270 */
[----:B------:R-:W-:-:S10]  /*0200*/  UISETP.NE.AND UP1, UPT, UR5, 0x2, UPT ;  /* 0x000000020500788c */ /* 0x000fd4000bf25270 */
[----:B------:R-:W-:Y:S02]  /*0210*/  UIADD3 UR10, UR53, -0x1, URZ ;  /* 0xffffffff350a7890 */ /* 0x000fe4000fffe03f */
[----:B------:R-:W-:Y:S02]  /*0220*/  UISETP.EQ.AND UP2, UPT, UR53, URZ, !UP0 ;  /* 0x0000003f3500728c */ /* 0x000fe4000c742270 */
[----:B------:R-:W-:Y:S02]  /*0230*/  UISETP.EQ.AND UP3, UPT, UR53, URZ, !UP1 ;  /* 0x0000003f3500728c */ /* 0x000fe4000cf62270 */
[----:B------:R-:W-:Y:S02]  /*0240*/  UISETP.GE.U32.AND UP4, UPT, UR10, 0x4, UPT ;  /* 0x000000040a00788c */ /* 0x000fe4000bf86070 */
[----:B------:R-:W-:Y:S01]  /*0250*/  USEL UR52, URZ, 0x1, !UP2 ;  /* 0x000000013f347887 */ /* 0x000fe2000d000000 */
[----:B-1----:R-:W-:Y:S01]  /*0260*/  ISETP.NE.AND P0, PT, R4, RZ, PT ;  /* 0x000000ff0400720c */ /* 0x002fe20003f05270 */
[----:B------:R-:W-:Y:S01]  /*0270*/  USEL UR51, URZ, 0x1, !UP3 ;  /* 0x000000013f337887 */ /* 0x000fe2000d800000 */
[----:B------:R-:W-:Y:S01]  /*0280*/  IMAD.U32 R4, RZ, RZ, UR5 ;  /* 0x00000005ff047e24 */ /* 0x000fe2000f8e00ff */
[----:B------:R-:W-:-:S02]  /*0290*/  USEL UR52, UR52, 0x2, UP4 ;  /* 0x0000000234347887 */ /* 0x000fc4000a000000 */
[----:B------:R-:W-:-:S08]  /*02a0*/  USEL UR51, UR51, 0x2, UP4 ;  /* 0x0000000233337887 */ /* 0x000fd0000a000000 */
[----:B------:R-:W-:Y:S05]  /*02b0*/  @P0 BRA `(.L_x_2) ;  /* 0x0000000000480947 */ /* 0x000fea0003800000 */
[----:B------:R-:W1:Y:S01]  /*02c0*/  S2UR UR8, SR_CgaCtaId ;  /* 0x00000000000879c3 */ /* 0x000e620000008800 */
[----:B------:R-:W-:Y:S01]  /*02d0*/  UMOV UR4, 0x400 ;  /* 0x0000040000047882 */ /* 0x000fe20000000000 */
[----:B------:R-:W-:Y:S01]  /*02e0*/  UMOV UR5, 0x1 ;  /* 0x0000000100057882 */ /* 0x000fe20000000000 */
[----:B------:R-:W-:Y:S01]  /*02f0*/  UMOV UR6, 0x80 ;  /* 0x0000008000067882 */ /* 0x000fe20000000000 */
[----:B------:R-:W-:Y:S01]  /*0300*/  ELECT P0, URZ, PT ;  /* 0x00000000003f782f */ /* 0x000fe20003800000 */
[----:B------:R-:W-:-:S04]  /*0310*/  UIADD3 UR6, -UR6, 0x100000, URZ ;  /* 0x0010000006067890 */ /* 0x000fc8000fffe13f */
[----:B------:R-:W-:Y:S02]  /*0320*/  USHF.L.U32 UR7, UR6, 0xb, URZ ;  /* 0x0000000b06077899 */ /* 0x000fe4000800063f */
[----:B------:R-:W-:Y:S02]  /*0330*/  USHF.L.U32 UR6, UR6, 0x1, URZ ;  /* 0x0000000106067899 */ /* 0x000fe4000800063f */
[----:B-1----:R-:W-:Y:S02]  /*0340*/  ULEA UR8, UR8, UR4, 0x18 ;  /* 0x0000000408087291 */ /* 0x002fe4000f8ec03f */
[----:B------:R-:W-:-:S04]  /*0350*/  UIADD3 UR4, -UR5, 0x100000, URZ ;  /* 0x0010000005047890 */ /* 0x000fc8000fffe13f */
[----:B------:R-:W-:Y:S02]  /*0360*/  USHF.L.U32 UR5, UR4, 0xb, URZ ;  /* 0x0000000b04057899 */ /* 0x000fe4000800063f */
[----:B------:R-:W-:Y:S01]  /*0370*/  USHF.L.U32 UR4, UR4, 0x1, URZ ;  /* 0x0000000104047899 */ /* 0x000fe2000800063f */
[----:B------:R-:W1:Y:S11]  /*0380*/  FENCE.VIEW.ASYNC.S ;  /* 0x00000000000073c6 */ /* 0x000e760000000000 */
[----:B-1----:R1:W2:Y:S01]  /*0390*/  SYNCS.EXCH.64 URZ, [UR8+0x12450], UR4 ;  /* 0x01245004083f75b2 */ /* 0x0022a20008000100 */
[----:B------:R1:W3:Y:S01]  /*03a0*/  SYNCS.EXCH.64 URZ, [UR8+0x12460], UR6 ;  /* 0x01246006083f75b2 */ /* 0x0002e20008000100 */
[----:B------:R1:W4:Y:S01]  /*03b0*/  SYNCS.EXCH.64 URZ, [UR8+0x12458], UR4 ;  /* 0x01245804083f75b2 */ /* 0x0003220008000100 */
[----:B------:R1:W1:Y:S01]  /*03c0*/  SYNCS.EXCH.64 URZ, [UR8+0x12468], UR6 ;  /* 0x01246806083f75b2 */ /* 0x0002620008000100 */
[----:B------:R-:W-:Y:S01]  /*03d0*/  NOP ;  /* 0x0000000000007918 */ /* 0x000fe20000000000 */
.L_x_2:
[----:B------:R-:W5:Y:S01]  /*03e0*/  SHFL.IDX PT, R3, R0, RZ, 0x1f ;  /* 0x00001fff00037589 */ /* 0x000f6200000e0000 */
[----:B------:R-:W-:Y:S01]  /*03f0*/  NOP ;  /* 0x0000000000007918 */ /* 0x000fe20000000000 */
[----:B-----5:R-:W-:-:S13]  /*0400*/  ISETP.NE.AND P0, PT, R3, RZ, PT ;  /* 0x000000ff0300720c */ /* 0x020fda0003f05270 */
[----:B------:R-:W-:Y:S05]  /*0410*/  @P0 BRA `(.L_x_3) ;  /* 0x0000000000600947 */ /* 0x000fea0003800000 */
[----:B-1----:R-:W1:Y:S01]  /*0420*/  S2UR UR5, SR_CgaCtaId ;  /* 0x00000000000579c3 */ /* 0x002e620000008800 */
[----:B------:R-:W-:Y:S01]  /*0430*/  UMOV UR4, 0x400 ;  /* 0x0000040000047882 */ /* 0x000fe20000000000 */
[----:B------:R-:W-:Y:S01]  /*0440*/  UMOV UR6, 0x1 ;  /* 0x0000000100067882 */ /* 0x000fe20000000000 */
[----:B------:R-:W-:Y:S01]  /*0450*/  UMOV UR9, 0x100 ;  /* 0x0000010000097882 */ /* 0x000fe20000000000 */
[----:B------:R-:W-:-:S04]  /*0460*/  UIADD3 UR6, -UR6, 0x100000, URZ ;  /* 0x0010000006067890 */ /* 0x000fc8000fffe13f */
[----:B------:R-:W-:Y:S02]  /*0470*/  USHF.L.U32 UR7, UR6, 0xb, URZ ;  /* 0x0000000b06077899 */ /* 0x000fe4000800063f */
[----:B------:R-:W-:Y:S01]  /*0480*/  USHF.L.U32 UR6, UR6, 0x1, URZ ;  /* 0x0000000106067899 */ /* 0x000fe2000800063f */
[----:B------:R-:W-:Y:S01]  /*0490*/  ELECT P0, URZ, PT ;  /* 0x00000000003f782f */ /* 0x000fe20003800000 */
[----:B-1----:R-:W-:Y:S02]  /*04a0*/  ULEA UR8, UR5, UR4, 0x18 ;  /* 0x0000000405087291 */ /* 0x002fe4000f8ec03f */
[----:B------:R-:W-:-:S04]  /*04b0*/  UIADD3 UR4, -UR9, 0x100000, URZ ;  /* 0x0010000009047890 */ /* 0x000fc8000fffe13f */
[----:B------:R-:W-:Y:S02]  /*04c0*/  USHF.L.U32 UR5, UR4, 0xb, URZ ;  /* 0x0000000b04057899 */ /* 0x000fe4000800063f */
[----:B------:R-:W-:Y:S01]  /*04d0*/  USHF.L.U32 UR4, UR4, 0x1, URZ ;  /* 0x0000000104047899 */ /* 0x000fe2000800063f */
[----:B------:R-:W1:Y:S03]  /*04e0*/  FENCE.VIEW.ASYNC.S ;  /* 0x00000000000073c6 */ /* 0x000e660000000000 */
[----:B-1----:R1:W1:Y:S08]  /*04f0*/  SYNCS.EXCH.64 URZ, [UR8+0x12400], UR6 ;  /* 0x01240006083f75b2 */ /* 0x0022700008000100 */
[----:B------:R1:W1:Y:S01]  /*0500*/  SYNCS.EXCH.64 URZ, [UR8+0x12428], UR4 ;  /* 0x01242804083f75b2 */ /* 0x0002620008000100 */
        /* <DEDUP_REMOVED lines=8> */
[----:B------:R-:W-:Y:S01]  /*0590*/  NOP ;  /* 0x0000000000007918 */ /* 0x000fe20000000000 */
.L_x_3:
        /* <DEDUP_REMOVED lines=21> */
[----:B------:R-:W-:Y:S01]  /*06f0*/  NOP ;  /* 0x0000000000007918 */ /* 0x000fe20000000000 */
.L_x_4:
[----:B------:R-:W5:Y:S01]  /*0700*/  SHFL.IDX PT, R3, R0, RZ, 0x1f ;  /* 0x00001fff00037589 */ /* 0x000f6200000e0000 */
[----:B------:R-:W-:Y:S01]  /*0710*/  ELECT P0, URZ, PT ;  /* 0x00000000003f782f */ /* 0x000fe20003800000 */
[----:B------:R-:W-:Y:S01]  /*0720*/  NOP ;  /* 0x0000000000007918 */ /* 0x000fe20000000000 */
[----:B-1----:R-:W-:Y:S02]  /*0730*/  UMOV UR4, 0x80 ;  /* 0x0000008000047882 */ /* 0x002fe40000000000 */
[C---:B-----5:R-:W-:Y:S02]  /*0740*/  ISETP.NE.OR P0, PT, R3.reuse, RZ, !P0 ;  /* 0x000000ff0300720c */ /* 0x060fe40004705670 */
[----:B------:R-:W-:-:S11]  /*0750*/  ISETP.NE.AND P3, PT, R3, RZ, PT ;  /* 0x000000ff0300720c */ /* 0x000fd60003f65270 */
[----:B------:R-:W-:Y:S01]  /*0760*/  VOTEU.ALL UP2, P0 ;  /* 0x00000000003f7886 */ /* 0x000fe20000040000 */
[----:B------:R-:W-:Y:S01]  /*0770*/  VOTEU.ALL UP3, P0 ;  /* 0x00000000003f7886 */ /* 0x000fe20000060000 */
[----:B------:R-:W-:Y:S01]  /*0780*/  VOTEU.ALL UP4, P0 ;  /* 0x00000000003f7886 */ /* 0x000fe20000080000 */
[----:B------:R-:W-:Y:S02]  /*0790*/  VOTEU.ALL UP5, P0 ;  /* 0x00000000003f7886 */ /* 0x000fe400000a0000 */
[----:B------:R-:W1:Y:S01]  /*07a0*/  @!UP2 S2UR UR7, SR_CgaCtaId ;  /* 0x000000000007a9c3 */ /* 0x000e620000008800 */
[----:B------:R-:W-:Y:S01]  /*07b0*/  @!UP2 UMOV UR6, 0x400 ;  /* 0x000004000006a882 */ /* 0x000fe20000000000 */
[----:B------:R-:W-:-:S04]  /*07c0*/  @!UP2 UIADD3 UR4, -UR4, 0x100000, URZ ;  /* 0x001000000404a890 */ /* 0x000fc8000fffe13f */
[----:B------:R-:W-:Y:S02]  /*07d0*/  @!UP2 USHF.L.U32 UR5, UR4, 0xb, URZ ;  /* 0x0000000b0405a899 */ /* 0x000fe4000800063f */
[----:B------:R-:W-:Y:S02]  /*07e0*/  @!UP2 USHF.L.U32 UR4, UR4, 0x1, URZ ;  /* 0x000000010404a899 */ /* 0x000fe4000800063f */
[----:B-1----:R-:W-:Y:S01]  /*07f0*/  @!UP2 ULEA UR6, UR7, UR6, 0x18 ;  /* 0x000000060706a291 */ /* 0x002fe2000f8ec03f */
[----:B------:R-:W-:Y:S01]  /*0800*/  VOTEU.ALL UP2, P0 ;  /* 0x00000000003f7886 */ /* 0x000fe20000040000 */
[----:B------:R-:W1:Y:S10]  /*0810*/  FENCE.VIEW.ASYNC.S ;  /* 0x00000000000073c6 */ /* 0x000e740000000000 */
[----:B-1----:R1:W1:Y:S01]  /*0820*/  @!UP2 SYNCS.EXCH.64 URZ, [UR6+0x12490], UR4 ;  /* 0x01249004063fa5b2 */ /* 0x0022620008000100 */
[----:B------:R1:W1:Y:S01]  /*0830*/  @!UP3 SYNCS.EXCH.64 URZ, [UR6+0x12498], UR4 ;  /* 0x01249804063fb5b2 */ /* 0x0002620008000100 */
[----:B------:R1:W1:Y:S01]  /*0840*/  @!UP4 SYNCS.EXCH.64 URZ, [UR6+0x124a0], UR4 ;  /* 0x0124a004063fc5b2 */ /* 0x0002620008000100 */
[----:B------:R1:W1:Y:S01]  /*0850*/  @!UP5 SYNCS.EXCH.64 URZ, [UR6+0x124a8], UR4 ;  /* 0x0124a804063fd5b2 */ /* 0x0002620008000100 */
[----:B------:R-:W-:Y:S01]  /*0860*/  NOP ;  /* 0x0000000000007918 */ /* 0x000fe20000000000 */
[----:B------:R-:W-:Y:S05]  /*0870*/  @P3 BRA `(.L_x_5) ;  /* 0x0000000000483947 */ /* 0x000fea0003800000 */
[----:B-1----:R-:W1:Y:S01]  /*0880*/  S2UR UR5, SR_CgaCtaId ;  /* 0x00000000000579c3 */ /* 0x002e620000008800 */
[----:B------:R-:W-:Y:S01]  /*0890*/  UMOV UR4, 0x400 ;  /* 0x0000040000047882 */ /* 0x000fe20000000000 */
[----:B------:R-:W-:Y:S01]  /*08a0*/  UMOV UR6, 0x20 ;  /* 0x0000002000067882 */ /* 0x000fe20000000000 */
[----:B------:R-:W-:Y:S01]  /*08b0*/  UMOV UR7, 0x80 ;  /* 0x0000008000077882 */ /* 0x000fe20000000000 */
[----:B------:R-:W-:Y:S01]  /*08c0*/  ELECT P0, URZ, PT ;  /* 0x00000000003f782f */ /* 0x000fe20003800000 */
[----:B-1----:R-:W-:Y:S02]  /*08d0*/  ULEA UR8, UR5, UR4, 0x18 ;  /* 0x0000000405087291 */ /* 0x002fe4000f8ec03f */
[----:B------:R-:W-:-:S04]  /*08e0*/  UIADD3 UR4, -UR6, 0x100000, URZ ;  /* 0x0010000006047890 */ /* 0x000fc8000fffe13f */
[----:B------:R-:W-:Y:S02]  /*08f0*/  USHF.L.U32 UR5, UR4, 0xb, URZ ;  /* 0x0000000b04057899 */ /* 0x000fe4000800063f */
[----:B------:R-:W-:Y:S02]  /*0900*/  USHF.L.U32 UR4, UR4, 0x1, URZ ;  /* 0x0000000104047899 */ /* 0x000fe4000800063f */
        /* <DEDUP_REMOVED lines=9> */
.L_x_5:
[----:B------:R-:W-:Y:S01]  /*09a0*/  VOTEU.ANY UP2, P2 ;  /* 0x00000000003f7886 */ /* 0x000fe20001040100 */
[----:B-1----:R-:W-:Y:S01]  /*09b0*/  UMOV UR4, 0x40 ;  /* 0x0000004000047882 */ /* 0x002fe20000000000 */
[----:B------:R-:W-:Y:S01]  /*09c0*/  ISETP.NE.AND P3, PT, RZ, UR53, PT ;  /* 0x00000035ff007c0c */ /* 0x000fe2000bf65270 */
[----:B------:R-:W-:Y:S01]  /*09d0*/  NOP ;  /* 0x0000000000007918 */ /* 0x000fe20000000000 */
[----:B------:R-:W-:Y:S01]  /*09e0*/  ISETP.EQ.AND P0, PT, R4, 0x2, P1 ;  /* 0x000000020400780c */ /* 0x000fe20000f02270 */
[----:B------:R-:W1:Y:S01]  /*09f0*/  @UP2 S2UR UR7, SR_CgaCtaId ;  /* 0x00000000000729c3 */ /* 0x000e620000008800 */
[----:B------:R-:W-:Y:S01]  /*0a00*/  @UP2 UMOV UR6, 0x400 ;  /* 0x0000040000062882 */ /* 0x000fe20000000000 */
[----:B------:R-:W-:-:S04]  /*0a10*/  @UP2 UIADD3 UR4, -UR4, 0x100000, URZ ;  /* 0x0010000004042890 */ /* 0x000fc8000fffe13f */
[----:B------:R-:W-:Y:S02]  /*0a20*/  @UP2 USHF.L.U32 UR5, UR4, 0xb, URZ ;  /* 0x0000000b04052899 */ /* 0x000fe4000800063f */
[----:B------:R-:W-:Y:S02]  /*0a30*/  @UP2 USHF.L.U32 UR4, UR4, 0x1, URZ ;  /* 0x0000000104042899 */ /* 0x000fe4000800063f */
[----:B-1----:R-:W-:Y:S01]  /*0a40*/  @UP2 ULEA UR6, UR7, UR6, 0x18 ;  /* 0x0000000607062291 */ /* 0x002fe2000f8ec03f */
[----:B------:R-:W-:Y:S01]  /*0a50*/  VOTEU.ANY UP2, P2 ;  /* 0x00000000003f7886 */ /* 0x000fe20001040100 */
[----:B------:R-:W-:Y:S01]  /*0a60*/  ISETP.EQ.AND P2, PT, R4, 0x1, P1 ;  /* 0x000000010400780c */ /* 0x000fe20000f42270 */
[----:B------:R-:W1:Y:S09]  /*0a70*/  FENCE.VIEW.ASYNC.S ;  /* 0x00000000000073c6 */ /* 0x000e720000000000 */
[----:B-1----:R1:W2:Y:S01]  /*0a80*/  @UP2 SYNCS.EXCH.64 URZ, [UR6+0x124b0], UR4 ;  /* 0x0124b004063f25b2 */ /* 0x0022a20008000100 */
[----:B------:R-:W-:Y:S01]  /*0a90*/  NOP ;  /* 0x0000000000007918 */ /* 0x000fe20000000000 */
[----:B--234-:R-:W-:Y:S06]  /*0aa0*/  BAR.SYNC.DEFER_BLOCKING 0x0 ;  /* 0x0000000000007b1d */ /* 0x01cfec0000010000 */
[----:B------:R-:W-:Y:S05]  /*0ab0*/  @!P3 BRA `(.L_x_6) ;  /* 0x0000006c0064b947 */ /* 0x000fea0003800000 */
[----:B------:R-:W-:-:S06]  /*0ac0*/  UISETP.GT.U32.AND UP0, UPT, UR10, 0x3, UPT ;  /* 0x000000030a00788c */ /* 0x000fcc000bf04070 */
[----:B------:R-:W-:-:S13]  /*0ad0*/  PLOP3.LUT P0, PT, PT, PT, UP0, 0x80, 0x0 ;  /* 0x000000000000781c */ /* 0x000fda0003f0f008 */
[----:B-1----:R-:W-:Y:S05]  /*0ae0*/  @P0 EXIT ;  /* 0x000000000000094d */ /* 0x002fea0003800000 */
.L_x_7:
[----:B------:R-:W-:-:S08]  /*0af0*/  NOP ;  /* 0x0000000000007918 */ /* 0x000fd00000000000 */
[----:B------:R-:W1:Y:S02]  /*0b00*/  USETMAXREG.TRY_ALLOC.CTAPOOL UP0, 0xf0 ;  /* 0x000000f0000079c8 */ /* 0x000e640008000600 */
[----:B-1----:R-:W-:-:S13]  /*0b10*/  PLOP3.LUT P0, PT, PT, PT, UP0, 0x80, 0x0 ;  /* 0x000000000000781c */ /* 0x002fda0003f0f008 */
[----:B------:R-:W-:Y:S05]  /*0b20*/  @!P0 BRA `(.L_x_7) ;  /* 0xfffffffc00f08947 */ /* 0x000fea000383ffff */
[----:B------:R-:W-:Y:S02]  /*0b30*/  ULDC UR4, c[0x0][0xa00] ;  /* 0x0002800000047ab9 */ /* 0x000fe40000000800 */
[----:B------:R-:W-:-:S13]  /*0b40*/  ISETP.GE.AND P0, PT, R17, UR4, PT ;  /* 0x0000000411007c0c */ /* 0x000fda000bf06270 */
[----:B------:R-:W-:Y:S05]  /*0b50*/  @P0 EXIT ;  /* 0x000000000000094d */ /* 0x000fea0003800000 */
[----:B------:R-:W1:Y:S01]  /*0b60*/  S2UR UR4, SR_CgaCtaId ;  /* 0x00000000000479c3 */ /* 0x000e620000008800 */
[----:B------:R-:W-:Y:S01]  /*0b70*/  SHF.R.S32.HI R3, RZ, 0x1f, R2 ;  /* 0x0000001fff037819 */ /* 0x000fe20000011402 */
[----:B------:R-:W-:Y:S01]  /*0b80*/  UMOV UR49, 0x400 ;  /* 0x0000040000317882 */ /* 0x000fe20000000000 */
[----:B------:R-:W-:Y:S01]  /*0b90*/  UISETP.NE.AND UP0, UPT, UR53, 0x1, UPT ;  /* 0x000000013500788c */ /* 0x000fe2000bf05270 */
[----:B------:R-:W-:Y:S01]  /*0ba0*/  IMAD.MOV.U32 R18, RZ, RZ, RZ ;  /* 0x000000ffff127224 */ /* 0x000fe200078e00ff */
[----:B------:R-:W-:Y:S01]  /*0bb0*/  LEA.HI R3, R3, R2, RZ, 0x7 ;  /* 0x0000000203037211 */ /* 0x000fe200078f38ff */
[----:B------:R-:W-:Y:S02]  /*0bc0*/  ULOP3.LUT UR50, UR52, 0x1, URZ, 0xfc, !UPT ;  /* 0x0000000134327892 */ /* 0x000fe4000f8efc3f */
[----:B------:R-:W-:Y:S01]  /*0bd0*/  UP2UR UR5, UPR, URZ, 0x1 ;  /* 0x000000013f057883 */ /* 0x000fe20008000000 */
[----:B------:R-:W-:Y:S01]  /*0be0*/  LOP3.LUT R3, R3, 0xffffff80, RZ, 0xc0, !PT ;  /* 0xffffff8003037812 */ /* 0x000fe200078ec0ff */
[----:B------:R-:W-:Y:S01]  /*0bf0*/  USEL UR6, URZ, 0x1, UP0 ;  /* 0x000000013f067887 */ /* 0x000fe20008000000 */
[----:B------:R-:W-:Y:S01]  /*0c00*/  ULDC.64 UR54, c[0x0][0x198] ;  /* 0x0000660000367ab9 */ /* 0x000fe20000000a00 */
[----:B------:R-:W-:-:S02]  /*0c10*/  UMOV UR38, URZ ;  /* 0x0000003f00267c82 */ /* 0x000fc40008000000 */
[----:B------:R-:W-:Y:S01]  /*0c20*/  IMAD.IADD R3, R2, 0x1, -R3 ;  /* 0x0000000102037824 */ /* 0x000fe200078e0a03 */
[----:B------:R-:W-:Y:S01]  /*0c30*/  UMOV UR37, URZ ;  /* 0x0000003f00257c82 */ /* 0x000fe20008000000 */
[----:B------:R-:W-:Y:S01]  /*0c40*/  IMAD.U32 R22, RZ, RZ, UR6 ;  /* 0x00000006ff167e24 */ /* 0x000fe2000f8e00ff */
[----:B------:R-:W-:Y:S01]  /*0c50*/  UMOV UR36, URZ ;  /* 0x0000003f00247c82 */ /* 0x000fe20008000000 */
[----:B------:R-:W-:Y:S01]  /*0c60*/  ULDC.64 UR56, c[0x0][0x208] ;  /* 0x0000820000387ab9 */ /* 0x000fe20000000a00 */
[----:B------:R-:W-:-:S04]  /*0c70*/  SHF.R.S32.HI R0, RZ, 0x1f, R3 ;  /* 0x0000001fff007819 */ /* 0x000fc80000011403 */
[----:B------:R-:W-:Y:S01]  /*0c80*/  LEA.HI R0, R0, R3, RZ, 0x2 ;  /* 0x0000000300007211 */ /* 0x000fe200078f10ff */
[----:B-1----:R-:W-:-:S03]  /*0c90*/  ULEA UR49, UR4, UR49, 0x18 ;  /* 0x0000003104317291 */ /* 0x002fc6000f8ec03f */
[----:B------:R-:W-:Y:S01]  /*0ca0*/  LOP3.LUT R0, R0, 0x7ffffffc, RZ, 0xc0, !PT ;  /* 0x7ffffffc00007812 */ /* 0x000fe200078ec0ff */
[----:B------:R-:W-:Y:S02]  /*0cb0*/  UIADD3 UR4, UR49, 0x4000, URZ ;  /* 0x0000400031047890 */ /* 0x000fe4000fffe03f */
[----:B------:R-:W-:Y:S01]  /*0cc0*/  USHF.R.U32.HI UR5, URZ, 0x4, UR49 ;  /* 0x000000043f057899 */ /* 0x000fe20008011631 */
[----:B------:R-:W-:Y:S01]  /*0cd0*/  IADD3 R0, R3, -R0, RZ ;  /* 0x8000000003007210 */ /* 0x000fe20007ffe0ff */
[----:B------:R-:W-:Y:S02]  /*0ce0*/  USHF.R.U32.HI UR4, URZ, 0x4, UR4 ;  /* 0x000000043f047899 */ /* 0x000fe40008011604 */
[----:B------:R-:W-:Y:S02]  /*0cf0*/  ULOP3.LUT UR5, UR5, 0x3fff, URZ, 0xc0, !UPT ;  /* 0x00003fff05057892 */ /* 0x000fe4000f8ec03f */
[----:B------:R-:W-:Y:S01]  /*0d00*/  ULOP3.LUT UR48, UR4, 0x3fff, URZ, 0xc0, !UPT ;  /* 0x00003fff04307892 */ /* 0x000fe2000f8ec03f */
[----:B------:R-:W-:Y:S01]  /*0d10*/  IMAD.SHL.U32 R16, R0, 0x2, RZ ;  /* 0x0000000200107824 */ /* 0x000fe200078e00ff */
[----:B------:R-:W-:-:S02]  /*0d20*/  ULOP3.LUT UR47, UR5, 0x10000, URZ, 0xfc, !UPT ;  /* 0x00010000052f7892 */ /* 0x000fc4000f8efc3f */
[----:B------:R-:W-:-:S12]  /*0d30*/  ULOP3.LUT UR46, UR48, 0x10000, URZ, 0xfc, !UPT ;  /* 0x00010000302e7892 */ /* 0x000fd8000f8efc3f */
.L_x_75:
[----:B------:R-:W-:Y:S01]  /*0d40*/  ULDC UR8, c[0x0][0xa04] ;  /* 0x0002810000087ab9 */ /* 0x000fe20000000800 */
[----:B------:R-:W-:Y:S01]  /*0d50*/  R2UR UR45, R17 ;  /* 0x00000000112d72ca */ /* 0x000fe200000e0000 */
[----:B------:R-:W-:Y:S01]  /*0d60*/  UISETP.NE.AND UP0, UPT, UR8, 0x1, UPT ;  /* 0x000000010800788c */ /* 0x000fe2000bf05270 */
[----:B------:R-:W-:Y:S01]  /*0d70*/  ULDC UR4, c[0x0][0xa10] ;  /* 0x0002840000047ab9 */ /* 0x000fe20000000800 */
[----:B------:R-:W-:Y:S01]  /*0d80*/  ULDC UR44, c[0x0][0xa1c] ;  /* 0x00028700002c7ab9 */ /* 0x000fe20000000800 */
[----:B------:R-:W-:Y:S02]  /*0d90*/  UISETP.NE.AND UP1, UPT, UR4, 0x1, UPT ;  /* 0x000000010400788c */ /* 0x000fe4000bf25270 */
[----:B------:R-:W-:-:S06]  /*0da0*/  UISETP.NE.AND UP2, UPT, UR53, 0x1, UPT ;  /* 0x000000013500788c */ /* 0x000fcc000bf45270 */
[----:B------:R-:W-:Y:S01]  /*0db0*/  @UP0 ULDC.64 UR6, c[0x0][0xa08] ;  /* 0x0002820000060ab9 */ /* 0x000fe20000000a00 */
[----:B------:R-:W-:Y:S01]  /*0dc0*/  PLOP3.LUT P0, PT, PT, PT, UP2, 0x80, 0x0 ;  /* 0x000000000000781c */ /* 0x000fe20003f0f028 */
[----:B------:R-:W-:-:S03]  /*0dd0*/  UIMAD.WIDE.U32 UR4, UR45, UR6, URZ ;  /* 0x000000062d0472a5 */ /* 0x000fc6000f8e003f */
[----:B------:R-:W-:Y:S01]  /*0de0*/  @UP1 ULDC UR6, c[0x0][0xa18] ;  /* 0x0002860000061ab9 */ /* 0x000fe20000000800 */
[----:B------:R-:W-:Y:S02]  /*0df0*/  @UP0 USHF.R.U32.HI UR45, URZ, UR7, UR5 ;  /* 0x000000073f2d0299 */ /* 0x000fe40008011605 */
[----:B------:R-:W-:Y:S01]  /*0e00*/  UISETP.NE.AND UP0, UPT, UR44, 0x1, UPT ;  /* 0x000000012c00788c */ /* 0x000fe2000bf05270 */
[----:B------:R-:W-:Y:S02]  /*0e10*/  @UP1 ULDC UR4, c[0x0][0xa14] ;  /* 0x0002850000041ab9 */ /* 0x000fe40000000800 */
[----:B------:R-:W-:Y:S02]  /*0e20*/  UIMAD.WIDE.U32 UR4, UR45, UR4, URZ ;  /* 0x000000042d0472a5 */ /* 0x000fe4000f8e003f */
[----:B------:R-:W-:Y:S01]  /*0e30*/  IADD3 R0, RZ, -UR45, RZ ;  /* 0x8000002dff007c10 */ /* 0x000fe2000fffe0ff */
[----:B------:R-:W-:Y:S01]  /*0e40*/  UMOV UR39, UR45 ;  /* 0x0000002d00277c82 */ /* 0x000fe20008000000 */
[----:B------:R-:W-:-:S03]  /*0e50*/  @UP1 USHF.R.U32.HI UR39, URZ, UR6, UR5 ;  /* 0x000000063f271299 */ /* 0x000fc60008011605 */
[----:B------:R-:W-:Y:S01]  /*0e60*/  IMAD R0, R0, UR8, R17 ;  /* 0x0000000800007c24 */ /* 0x000fe2000f8e0211 */
[----:B------:R-:W-:Y:S02]  /*0e70*/  @UP0 ULDC.64 UR6, c[0x0][0xa20] ;  /* 0x0002880000060ab9 */ /* 0x000fe40000000a00 */
[----:B------:R-:W-:Y:S02]  /*0e80*/  UIMAD.WIDE.U32 UR4, UR39, UR6, URZ ;  /* 0x00000006270472a5 */ /* 0x000fe4000f8e003f */
[----:B------:R-:W-:Y:S01]  /*0e90*/  R2UR UR42, R0 ;  /* 0x00000000002a72ca */ /* 0x000fe200000e0000 */
[----:B------:R-:W-:Y:S01]  /*0ea0*/  UMOV UR6, UR39 ;  /* 0x0000002700067c82 */ /* 0x000fe20008000000 */
[----:B------:R-:W-:-:S04]  /*0eb0*/  @UP0 USHF.R.U32.HI UR6, URZ, UR7, UR5 ;  /* 0x000000073f060299 */ /* 0x000fc80008011605 */
[----:B------:R-:W-:-:S04]  /*0ec0*/  UIADD3 UR4, -UR6, URZ, URZ ;  /* 0x0000003f06047290 */ /* 0x000fc8000fffe13f */
[----:B------:R-:W-:Y:S01]  /*0ed0*/  UIMAD UR44, UR44, UR4, UR39 ;  /* 0x000000042c2c72a4 */ /* 0x000fe2000f8e0227 */
[----:B--2---:R-:W-:Y:S11]  /*0ee0*/  @!P0 BRA `(.L_x_8) ;  /* 0x0000000000688947 */ /* 0x004ff60003800000 */
[----:B------:R-:W-:-:S06]  /*0ef0*/  UISETP.NE.AND UP0, UPT, UR53, 0x2, UPT ;  /* 0x000000023500788c */ /* 0x000fcc000bf05270 */
[----:B------:R-:W-:-:S13]  /*0f00*/  PLOP3.LUT P1, PT, PT, PT, UP0, 0x80, 0x0 ;  /* 0x000000000000781c */ /* 0x000fda0003f2f008 */
[----:B------:R-:W-:Y:S05]  /*0f10*/  @!P1 BRA `(.L_x_9) ;  /* 0x0000000000449947 */ /* 0x000fea0003800000 */
[----:B------:R-:W-:-:S06]  /*0f20*/  UISETP.NE.AND UP0, UPT, UR53, 0x3, UPT ;  /* 0x000000033500788c */ /* 0x000fcc000bf05270 */
[----:B------:R-:W-:-:S13]  /*0f30*/  PLOP3.LUT P1, PT, PT, PT, UP0, 0x80, 0x0 ;  /* 0x000000000000781c */ /* 0x000fda0003f2f008 */
[----:B------:R-:W-:Y:S05]  /*0f40*/  @!P1 BRA `(.L_x_10) ;  /* 0x0000000000249947 */ /* 0x000fea0003800000 */
[----:B------:R-:W-:-:S06]  /*0f50*/  UISETP.NE.AND UP0, UPT, UR53, 0x4, UPT ;  /* 0x000000043500788c */ /* 0x000fcc000bf05270 */
[----:B------:R-:W-:-:S13]  /*0f60*/  PLOP3.LUT P1, PT, PT, PT, UP0, 0x80, 0x0 ;  /* 0x000000000000781c */ /* 0x000fda0003f2f008 */
[----:B------:R-:W-:Y:S05]  /*0f70*/  @P1 BRA `(.L_x_11) ;  /* 0x0000000000541947 */ /* 0x000fea0003800000 */
[----:B------:R-:W-:Y:S02]  /*0f80*/  UIADD3 UR4, UR38, -0x1, URZ ;  /* 0xffffffff26047890 */ /* 0x000fe4000fffe03f */
[----:B------:R-:W-:Y:S02]  /*0f90*/  ULOP3.LUT UR38, UR38, 0x1, URZ, 0xc, !UPT ;  /* 0x0000000126267892 */ /* 0x000fe4000f8e0c3f */
[----:B------:R-:W-:-:S04]  /*0fa0*/  ULOP3.LUT UR4, UR4, 0x2, URZ, 0xc0, !UPT ;  /* 0x0000000204047892 */ /* 0x000fc8000f8ec03f */
[----:B------:R-:W-:-:S04]  /*0fb0*/  USHF.R.U32.HI UR4, URZ, 0x1, UR4 ;  /* 0x000000013f047899 */ /* 0x000fc80008011604 */
[----:B------:R-:W-:Y:S01]  /*0fc0*/  ULOP3.LUT UR37, UR37, UR4, URZ, 0x3c, !UPT ;  /* 0x0000000425257292 */ /* 0x000fe2000f8e3c3f */
[----:B------:R-:W-:Y:S11]  /*0fd0*/  BRA `(.L_x_11) ;  /* 0x00000000003c7947 */ /* 0x000ff60003800000 */
.L_x_10:
[----:B------:R-:W-:Y:S02]  /*0fe0*/  ULOP3.LUT UP0, URZ, UR38, 0x2, URZ, 0xc0, !UPT ;  /* 0x00000002263f7892 */ /* 0x000fe4000f80c03f */
[----:B------:R-:W-:Y:S02]  /*0ff0*/  ULOP3.LUT UR38, UR38, 0x1, URZ, 0xc0, !UPT ;  /* 0x0000000126267892 */ /* 0x000fe4000f8ec03f */
[----:B------:R-:W-:-:S04]  /*1000*/  USEL UR4, URZ, 0x1, UP0 ;  /* 0x000000013f047887 */ /* 0x000fc80008000000 */
[----:B------:R-:W-:Y:S01]  /*1010*/  ULOP3.LUT UR37, UR37, UR4, URZ, 0x3c, !UPT ;  /* 0x0000000425257292 */ /* 0x000fe2000f8e3c3f */
[----:B------:R-:W-:Y:S11]  /*1020*/  BRA `(.L_x_11) ;  /* 0x0000000000287947 */ /* 0x000ff60003800000 */
.L_x_9:
[----:B------:R-:W-:Y:S02]  /*1030*/  UIADD3 UR4, UR38, 0x1, URZ ;  /* 0x0000000126047890 */ /* 0x000fe4000fffe03f */
[----:B------:R-:W-:Y:S02]  /*1040*/  ULOP3.LUT UR38, UR38, 0x1, URZ, 0xc, !UPT ;  /* 0x0000000126267892 */ /* 0x000fe4000f8e0c3f */
[----:B------:R-:W-:-:S04]  /*1050*/  UISETP.GT.U32.AND UP0, UPT, UR4, 0x1, UPT ;  /* 0x000000010400788c */ /* 0x000fc8000bf04070 */
[----:B------:R-:W-:-:S04]  /*1060*/  USEL UR4, URZ, 0x1, !UP0 ;  /* 0x000000013f047887 */ /* 0x000fc8000c000000 */
[----:B------:R-:W-:Y:S01]  /*1070*/  ULOP3.LUT UR37, UR37, UR4, URZ, 0x3c, !UPT ;  /* 0x0000000425257292 */ /* 0x000fe2000f8e3c3f */
[----:B------:R-:W-:Y:S11]  /*1080*/  BRA `(.L_x_11) ;  /* 0x0000000000107947 */ /* 0x000ff60003800000 */
.L_x_8:
[----:B------:R-:W-:Y:S02]  /*1090*/  UISETP.GT.U32.AND UP0, UPT, UR38, 0x1, UPT ;  /* 0x000000012600788c */ /* 0x000fe4000bf04070 */
[----:B------:R-:W-:Y:S02]  /*10a0*/  ULOP3.LUT UR38, UR38, 0x1, URZ, 0xc0, !UPT ;  /* 0x0000000126267892 */ /* 0x000fe4000f8ec03f */
[----:B------:R-:W-:-:S04]  /*10b0*/  USEL UR4, URZ, 0x1, !UP0 ;  /* 0x000000013f047887 */ /* 0x000fc8000c000000 */
[----:B------:R-:W-:-:S12]  /*10c0*/  ULOP3.LUT UR37, UR37, UR4, URZ, 0x3c, !UPT ;  /* 0x0000000425257292 */ /* 0x000fd8000f8e3c3f */
.L_x_11:
[----:B------:R-:W-:Y:S05]  /*10d0*/  @!P0 BRA `(.L_x_12) ;  /* 0x00000000003c8947 */ /* 0x000fea0003800000 */
        /* <DEDUP_REMOVED lines=9> */
[----:B------:R-:W-:Y:S01]  /*1170*/  ULEA UR42, UR42, 0x3, 0x1 ;  /* 0x000000032a2a7891 */ /* 0x000fe2000f8e083f */
[----:B------:R-:W-:Y:S11]  /*1180*/  BRA `(.L_x_15) ;  /* 0x0000000000147947 */ /* 0x000ff60003800000 */
.L_x_14:
[----:B------:R-:W-:Y:S01]  /*1190*/  ULEA UR42, UR42, 0x2, 0x1 ;  /* 0x000000022a2a7891 */ /* 0x000fe2000f8e083f */
[----:B------:R-:W-:Y:S11]  /*11a0*/  BRA `(.L_x_15) ;  /* 0x00000000000c7947 */ /* 0x000ff60003800000 */
.L_x_13:
[----:B------:R-:W-:Y:S01]  /*11b0*/  ULEA UR42, UR42, 0x1, 0x1 ;  /* 0x000000012a2a7891 */ /* 0x000fe2000f8e083f */
[----:B------:R-:W-:Y:S11]  /*11c0*/  BRA `(.L_x_15) ;  /* 0x0000000000047947 */ /* 0x000ff60003800000 */
.L_x_12:
[----:B------:R-:W-:-:S12]  /*11d0*/  USHF.L.U32 UR42, UR42, 0x1, URZ ;  /* 0x000000012a2a7899 */ /* 0x000fd8000800063f */
.L_x_15:
[----:B------:R-:W-:-:S04]  /*11e0*/  ULOP3.LUT UR4, UR51, 0x1, URZ, 0xfc, !UPT ;  /* 0x0000000133047892 */ /* 0x000fc8000f8efc3f */
[----:B------:R-:W-:-:S06]  /*11f0*/  UISETP.NE.AND UP0, UPT, UR4, 0x3, UPT ;  /* 0x000000030400788c */ /* 0x000fcc000bf05270 */
[----:B------:R-:W-:-:S13]  /*1200*/  PLOP3.LUT P0, PT, PT, PT, UP0, 0x80, 0x0 ;  /* 0x000000000000781c */ /* 0x000fda0003f0f008 */
[----:B------:R-:W-:Y:S05]  /*1210*/  @!P0 BRA `(.L_x_16) ;  /* 0x0000000000048947 */ /* 0x000fea0003800000 */
[----:B------:R-:W-:Y:S01]  /*1220*/  BPT.TRAP 0x1 ;  /* 0x000000040000795c */ /* 0x000fe20000300000 */
.L_x_16:
[----:B------:R-:W-:Y:S01]  /*1230*/  ULEA UR4, UR38, UR49, 0x3 ;  /* 0x0000003126047291 */ /* 0x000fe2000f8e183f */
[----:B------:R-:W-:Y:S01]  /*1240*/  IMAD.U32 R0, RZ, RZ, UR37 ;  /* 0x00000025ff007e24 */ /* 0x000fe2000f8e00ff */
[----:B------:R-:W-:-:S04]  /*1250*/  UISETP.NE.AND UP0, UPT, UR50, 0x3, UPT ;  /* 0x000000033200788c */ /* 0x000fc8000bf05270 */
[----:B------:R-:W-:Y:S02]  /*1260*/  SHF.L.U32 R0, R0, 0x1f, RZ ;  /* 0x0000001f00007819 */ /* 0x000fe400000006ff */
[----:B------:R-:W-:Y:S02]  /*1270*/  PLOP3.LUT P0, PT, PT, PT, UP0, 0x80, 0x0 ;  /* 0x000000000000781c */ /* 0x000fe40003f0f008 */
[----:B------:R-:W1:Y:S02]  /*1280*/  SYNCS.PHASECHK.TRANS64.TRYWAIT P1, [UR4+0x12450], R0 ;  /* 0x01245000ff0075a7 */ /* 0x000e640008020144 */
[----:B-1----:R-:W-:Y:S09]  /*1290*/  @!P1 BRA `(.L_x_17) ;  /* 0x0000007c00589947 */ /* 0x002ff20003800000 */
.L_x_121:
[----:B------:R-:W-:Y:S05]  /*12a0*/  @!P0 BRA `(.L_x_18) ;  /* 0x0000000000048947 */ /* 0x000fea0003800000 */
[----:B------:R-:W-:Y:S01]  /*12b0*/  BPT.TRAP 0x1 ;  /* 0x000000040000795c */ /* 0x000fe20000300000 */
.L_x_18:
[----:B------:R-:W-:Y:S01]  /*12c0*/  ULEA UR22, UR36, UR49, 0x3 ;  /* 0x0000003124167291 */ /* 0x000fe2000f8e183f */
[----:B-1----:R-:W-:Y:S01]  /*12d0*/  SHF.L.U32 R0, R18, 0x1f, RZ ;  /* 0x0000001f12007819 */ /* 0x002fe200000006ff */
[----:B------:R-:W-:Y:S01]  /*12e0*/  UIADD3 UR23, UR49, 0x12490, URZ ;  /* 0x0001249031177890 */ /* 0x000fe2000fffe03f */
[----:B------:R-:W-:Y:S01]  /*12f0*/  SHF.L.U32 R3, R22, 0x1f, RZ ;  /* 0x0000001f16037819 */ /* 0x000fe200000006ff */
[----:B------:R-:W-:Y:S02]  /*1300*/  ULEA UR4, UR53, 0xfffffff8, 0x3 ;  /* 0xfffffff835047891 */ /* 0x000fe4000f8e183f */
[----:B------:R-:W-:Y:S02]  /*1310*/  ULEA UR20, UR53, UR23, 0x3 ;  /* 0x0000001735147291 */ /* 0x000fe4000f8e183f */
[----:B------:R-:W-:Y:S01]  /*1320*/  ULOP3.LUT UR21, UR4, 0x8, URZ, 0xc, !UPT ;  /* 0x0000000804157892 */ /* 0x000fe2000f8e0c3f */
[----:B------:R-:W1:Y:S02]  /*1330*/  SYNCS.PHASECHK.TRANS64.TRYWAIT P1, [UR22+0x12400], R0 ;  /* 0x01240000ff0075a7 */ /* 0x000e640008020156 */
[----:B-1----:R-:W-:Y:S09]  /*1340*/  @!P1 BRA `(.L_x_19) ;  /* 0x0000007c00449947 */ /* 0x002ff20003800000 */
.L_x_122:
[----:B------:R-:W2:Y:S02]  /*1350*/  SYNCS.PHASECHK.TRANS64.TRYWAIT P1, [UR20+-0x8], R3 ;  /* 0xfffff803ff0075a7 */ /* 0x000ea40008020154 */
[----:B--2---:R-:W-:Y:S05]  /*1360*/  @!P1 BRA `(.L_x_20) ;  /* 0x0000007c00549947 */ /* 0x004fea0003800000 */
.L_x_123:
[----:B------:R-:W-:Y:S01]  /*1370*/  ULEA UR18, UR36, UR46, 0x9 ;  /* 0x0000002e24127291 */ /* 0x000fe2000f8e483f */
[----:B------:R-:W-:Y:S01]  /*1380*/  WARPGROUP.ARRIVE ;  /* 0x00000000000079c5 */ /* 0x000fe20000000000 */
[----:B------:R-:W-:Y:S01]  /*1390*/  ULEA UR16, UR38, UR47, 0x9 ;  /* 0x0000002f26107291 */ /* 0x000fe2000f8e483f */
[----:B-1----:R-:W1:Y:S01]  /*13a0*/  LDC R3, c[0x0][0x28c] ;  /* 0x0000a300ff037b82 */ /* 0x002e620000000800 */
[----:B------:R-:W-:Y:S01]  /*13b0*/  UMOV UR19, 0x40000040 ;  /* 0x4000004000137882 */ /* 0x000fe20000000000 */
[----:B------:R-:W-:Y:S01]  /*13c0*/  UMOV UR17, 0x40000040 ;  /* 0x4000004000117882 */ /* 0x000fe20000000000 */
[----:B------:R-:W-:Y:S01]  /*13d0*/  UIADD3 UR6, UR18, 0x2, URZ ;  /* 0x0000000212067890 */ /* 0x000fe2000fffe03f */
[C---:B------:R-:W-:Y:S01]  /*13e0*/  VIADD R0, R16.reuse, 0x1 ;  /* 0x0000000110007836 */ /* 0x040fe20000000000 */
[----:B------:R-:W-:Y:S01]  /*13f0*/  UIADD3 UR4, UR16, 0x2, URZ ;  /* 0x0000000210047890 */ /* 0x000fe2000fffe03f */
[C---:B------:R-:W-:Y:S01]  /*1400*/  VIADD R4, R16.reuse, 0x8 ;  /* 0x0000000810047836 */ /* 0x040fe20000000000 */
[----:B------:R-:W-:Y:S01]  /*1410*/  UMOV UR7, 0x40000040 ;  /* 0x4000004000077882 */ /* 0x000fe20000000000 */
[----:B------:R-:W-:Y:S01]  /*1420*/  HGMMA.64x64x16.F32.BF16 R24, gdesc[UR16], RZ, !UPT, gsb0 ;  /* 0x00e00000101879f0 */ /* 0x000fe2000c0018ff */
[----:B------:R-:W-:Y:S01]  /*1430*/  UMOV UR5, 0x40000040 ;  /* 0x4000004000057882 */ /* 0x000fe20000000000 */
[----:B------:R-:W-:Y:S01]  /*1440*/  UIADD3 UR10, UR18, 0x4, URZ ;  /* 0x00000004120a7890 */ /* 0x000fe2000fffe03f */
[----:B------:R-:W-:Y:S01]  /*1450*/  VIADD R6, R16, 0x10 ;  /* 0x0000001010067836 */ /* 0x000fe20000000000 */
[----:B------:R-:W-:Y:S01]  /*1460*/  UIADD3 UR8, UR16, 0x4, URZ ;  /* 0x0000000410087890 */ /* 0x000fe2000fffe03f */
[----:B------:R-:W-:Y:S01]  /*1470*/  P2R R9, PR, RZ, 0x1 ;  /* 0x00000001ff097803 */ /* 0x000fe20000000000 */
[----:B------:R-:W-:Y:S01]  /*1480*/  UMOV UR11, 0x40000040 ;  /* 0x40000040000b7882 */ /* 0x000fe20000000000 */
[----:B------:R-:W-:Y:S01]  /*1490*/  UMOV UR9, 0x40000040 ;  /* 0x4000004000097882 */ /* 0x000fe20000000000 */
[----:B------:R-:W-:-:S02]  /*14a0*/  UIADD3 UR14, UR18, 0x6, URZ ;  /* 0x00000006120e7890 */ /* 0x000fc4000fffe03f */
[----:B------:R-:W-:Y:S01]  /*14b0*/  UIADD3 UR12, UR16, 0x6, URZ ;  /* 0x00000006100c7890 */ /* 0x000fe2000fffe03f */
[----:B------:R-:W-:Y:S01]  /*14c0*/  UMOV UR15, 0x40000040 ;  /* 0x40000040000f7882 */ /* 0x000fe20000000000 */
[----:B------:R-:W-:Y:S01]  /*14d0*/  UMOV UR13, 0x40000040 ;  /* 0x40000040000d7882 */ /* 0x000fe20000000000 */
[-C--:B-1----:R-:W-:Y:S02]  /*14e0*/  ISETP.GE.AND P4, PT, R0, R3.reuse, PT ;  /* 0x000000030000720c */ /* 0x082fe40003f86270 */
[----:B------:R-:W-:Y:S02]  /*14f0*/  IADD3 R0, R16, 0x9, RZ ;  /* 0x0000000910007810 */ /* 0x000fe40007ffe0ff */
[-C--:B------:R-:W-:Y:S01]  /*1500*/  ISETP.GE.AND P1, PT, R4, R3.reuse, PT ;  /* 0x000000030400720c */ /* 0x080fe20003f26270 */
[C---:B------:R-:W-:Y:S01]  /*1510*/  VIADD R4, R16.reuse, 0x11 ;  /* 0x0000001110047836 */ /* 0x040fe20000000000 */
[-C--:B------:R-:W-:Y:S02]  /*1520*/  ISETP.GE.AND P2, PT, R16, R3.reuse, PT ;  /* 0x000000031000720c */ /* 0x080fe40003f46270 */
[-C--:B------:R-:W-:Y:S01]  /*1530*/  ISETP.GE.AND P3, PT, R0, R3.reuse, PT ;  /* 0x000000030000720c */ /* 0x080fe20003f66270 */
[----:B------:R-:W-:Y:S01]  /*1540*/  VIADD R0, R16, 0x18 ;  /* 0x0000001810007836 */ /* 0x000fe20000000000 */
[----:B------:R-:W-:-:S02]  /*1550*/  ISETP.GE.AND P5, PT, R4, R3, PT ;  /* 0x000000030400720c */ /* 0x000fc40003fa6270 */
[----:B------:R-:W-:Y:S02]  /*1560*/  IADD3 R4, R16, 0x19, RZ ;  /* 0x0000001910047810 */ /* 0x000fe40007ffe0ff */
[----:B------:R-:W-:Y:S01]  /*1570*/  ISETP.GE.AND P6, PT, R6, R3, PT ;  /* 0x000000030600720c */ /* 0x000fe20003fc6270 */
[----:B------:R-:W-:Y:S02]  /*1580*/  WARPGROUP.DEPBAR.LE gsb0, 0x0 ;  /* 0x00008000000079c5 */ /* 0x000fe40000010000 */
[----:B------:R-:W-:-:S06]  /*1590*/  WARPGROUP.ARRIVE ;  /* 0x00000000000079c5 */ /* 0x000fcc0000000000 */
[----:B------:R-:W-:Y:S01]  /*15a0*/  HGMMA.64x64x16.F32.BF16 R24, gdesc[UR4], R24, gsb0 ;  /* 0x00e00000041879f0 */ /* 0x000fe20008001818 */
[----:B------:R-:W-:Y:S02]  /*15b0*/  ULDC UR6, c[0x0][0x604] ;  /* 0x0001810000067ab9 */ /* 0x000fe40000000800 */
[----:B------:R-:W-:Y:S02]  /*15c0*/  WARPGROUP.DEPBAR.LE gsb0, 0x0 ;  /* 0x00008000000079c5 */ /* 0x000fe40000010000 */
[----:B------:R-:W-:-:S06]  /*15d0*/  WARPGROUP.ARRIVE ;  /* 0x00000000000079c5 */ /* 0x000fcc0000000000 */
[----:B------:R-:W-:Y:S03]  /*15e0*/  HGMMA.64x64x16.F32.BF16 R24, gdesc[UR8], R24, gsb0 ;  /* 0x00e00000081879f0 */ /* 0x000fe60008001818 */
[----:B------:R-:W-:Y:S02]  /*15f0*/  WARPGROUP.DEPBAR.LE gsb0, 0x0 ;  /* 0x00008000000079c5 */ /* 0x000fe40000010000 */
[----:B------:R-:W-:-:S06]  /*1600*/  WARPGROUP.ARRIVE ;  /* 0x00000000000079c5 */ /* 0x000fcc0000000000 */
[----:B------:R-:W-:Y:S03]  /*1610*/  HGMMA.64x64x16.F32.BF16 R24, gdesc[UR12], R24, gsb0 ;  /* 0x00e000000c1879f0 */ /* 0x000fe60008001818 */
[----:B------:R-:W-:Y:S02]  /*1620*/  WARPGROUP.DEPBAR.LE gsb0, 0x0 ;  /* 0x00008000000079c5 */ /* 0x000fe40000010000 */
[----:B------:R-:W-:Y:S02]  /*1630*/  FSEL R24, R24, -INF , !P2 ;  /* 0xff80000018187808 */ /* 0x000fe40005000000 */
[----:B------:R-:W-:Y:S02]  /*1640*/  FSEL R25, R25, -INF , !P4 ;  /* 0xff80000019197808 */ /* 0x000fe40006000000 */
[----:B------:R-:W-:Y:S02]  /*1650*/  FSEL R28, R28, -INF , !P1 ;  /* 0xff8000001c1c7808 */ /* 0x000fe40004800000 */
[----:B------:R-:W-:-:S02]  /*1660*/  FMNMX R5, R24, R25, !PT ;  /* 0x0000001918057209 */ /* 0x000fc40007800000 */
[----:B------:R-:W-:Y:S02]  /*1670*/  FSEL R26, R26, -INF , !P2 ;  /* 0xff8000001a1a7808 */ /* 0x000fe40005000000 */
[-C--:B------:R-:W-:Y:S01]  /*1680*/  ISETP.GE.AND P2, PT, R0, R3.reuse, PT ;  /* 0x000000030000720c */ /* 0x080fe20003f46270 */
[----:B------:R-:W-:Y:S01]  /*1690*/  VIADD R0, R16, 0x20 ;  /* 0x0000002010007836 */ /* 0x000fe20000000000 */
[----:B------:R-:W-:Y:S02]  /*16a0*/  FSEL R27, R27, -INF , !P4 ;  /* 0xff8000001b1b7808 */ /* 0x000fe40006000000 */
[----:B------:R-:W-:Y:S02]  /*16b0*/  ISETP.GE.AND P4, PT, R4, R3, PT ;  /* 0x000000030400720c */ /* 0x000fe40003f86270 */
[----:B------:R-:W-:Y:S02]  /*16c0*/  FSEL R29, R29, -INF , !P3 ;  /* 0xff8000001d1d7808 */ /* 0x000fe40005800000 */
[----:B------:R-:W-:-:S02]  /*16d0*/  FMNMX R4, R28, R5, !PT ;  /* 0x000000051c047209 */ /* 0x000fc40007800000 */
[----:B------:R-:W-:Y:S02]  /*16e0*/  FSEL R30, R30, -INF , !P1 ;  /* 0xff8000001e1e7808 */ /* 0x000fe40004800000 */
[----:B------:R-:W-:Y:S01]  /*16f0*/  ISETP.GE.AND P1, PT, R0, R3, PT ;  /* 0x000000030000720c */ /* 0x000fe20003f26270 */
[----:B------:R-:W-:Y:S01]  /*1700*/  VIADD R0, R16, 0x21 ;  /* 0x0000002110007836 */ /* 0x000fe20000000000 */
[----:B------:R-:W-:Y:S02]  /*1710*/  FSEL R32, R32, -INF , !P6 ;  /* 0xff80000020207808 */ /* 0x000fe40007000000 */
[----:B------:R-:W-:Y:S02]  /*1720*/  FMNMX R5, R29, R4, !PT ;  /* 0x000000041d057209 */ /* 0x000fe40007800000 */
[----:B------:R-:W-:Y:S02]  /*1730*/  FSEL R33, R33, -INF , !P5 ;  /* 0xff80000021217808 */ /* 0x000fe40006800000 */
[----:B------:R-:W-:-:S02]  /*1740*/  FMNMX R4, R32, R5, !PT ;  /* 0x0000000520047209 */ /* 0x000fc40007800000 */
[----:B------:R-:W-:Y:S02]  /*1750*/  FSEL R31, R31, -INF , !P3 ;  /* 0xff8000001f1f7808 */ /* 0x000fe40005800000 */
[-C--:B------:R-:W-:Y:S01]  /*1760*/  ISETP.GE.AND P3, PT, R0, R3.reuse, PT ;  /* 0x000000030000720c */ /* 0x080fe20003f66270 */
[----:B------:R-:W-:Y:S01]  /*1770*/  VIADD R0, R16, 0x28 ;  /* 0x0000002810007836 */ /* 0x000fe20000000000 */
[----:B------:R-:W-:Y:S02]  /*1780*/  FSEL R36, R36, -INF , !P2 ;  /* 0xff80000024247808 */ /* 0x000fe40005000000 */
[----:B------:R-:W-:Y:S02]  /*1790*/  FMNMX R5, R33, R4, !PT ;  /* 0x0000000421057209 */ /* 0x000fe40007800000 */
[----:B------:R-:W-:Y:S02]  /*17a0*/  FSEL R34, R34, -INF , !P6 ;  /* 0xff80000022227808 */ /* 0x000fe40007000000 */
[----:B------:R-:W-:-:S02]  /*17b0*/  ISETP.GE.AND P6, PT, R0, R3, PT ;  /* 0x000000030000720c */ /* 0x000fc40003fc6270 */
[----:B------:R-:W-:Y:S02]  /*17c0*/  FSEL R37, R37, -INF , !P4 ;  /* 0xff80000025257808 */ /* 0x000fe40006000000 */
[----:B------:R-:W-:Y:S02]  /*17d0*/  FMNMX R4, R36, R5, !PT ;  /* 0x0000000524047209 */ /* 0x000fe40007800000 */
[----:B------:R-:W-:Y:S02]  /*17e0*/  IADD3 R0, R16, 0x29, RZ ;  /* 0x0000002910007810 */ /* 0x000fe40007ffe0ff */
[----:B------:R-:W-:Y:S02]  /*17f0*/  FSEL R35, R35, -INF , !P5 ;  /* 0xff80000023237808 */ /* 0x000fe40006800000 */
[----:B------:R-:W-:Y:S02]  /*1800*/  FSEL R40, R40, -INF , !P1 ;  /* 0xff80000028287808 */ /* 0x000fe40004800000 */
[----:B------:R-:W-:-:S02]  /*1810*/  FMNMX R5, R37, R4, !PT ;  /* 0x0000000425057209 */ /* 0x000fc40007800000 */
[----:B------:R-:W-:Y:S01]  /*1820*/  ISETP.GE.AND P5, PT, R0, R3, PT ;  /* 0x000000030000720c */ /* 0x000fe20003fa6270 */
[----:B------:R-:W-:Y:S01]  /*1830*/  VIADD R0, R16, 0x30 ;  /* 0x0000003010007836 */ /* 0x000fe20000000000 */
[----:B------:R-:W-:Y:S02]  /*1840*/  FSEL R41, R41, -INF , !P3 ;  /* 0xff80000029297808 */ /* 0x000fe40005800000 */
[----:B------:R-:W-:Y:S02]  /*1850*/  FMNMX R4, R40, R5, !PT ;  /* 0x0000000528047209 */ /* 0x000fe40007800000 */
[----:B------:R-:W-:Y:S02]  /*1860*/  FSEL R38, R38, -INF , !P2 ;  /* 0xff80000026267808 */ /* 0x000fe40005000000 */
[----:B------:R-:W-:Y:S01]  /*1870*/  ISETP.GE.AND P2, PT, R0, R3, PT ;  /* 0x000000030000720c */ /* 0x000fe20003f46270 */
[----:B------:R-:W-:Y:S01]  /*1880*/  VIADD R0, R16, 0x31 ;  /* 0x0000003110007836 */ /* 0x000fe20000000000 */
[----:B------:R-:W-:-:S02]  /*1890*/  FSEL R44, R44, -INF , !P6 ;  /* 0xff8000002c2c7808 */ /* 0x000fc40007000000 */
[----:B------:R-:W-:Y:S02]  /*18a0*/  FMNMX R5, R41, R4, !PT ;  /* 0x0000000429057209 */ /* 0x000fe40007800000 */
[----:B------:R-:W-:Y:S02]  /*18b0*/  FSEL R39, R39, -INF , !P4 ;  /* 0xff80000027277808 */ /* 0x000fe40006000000 */
[----:B------:R-:W-:Y:S02]  /*18c0*/  FSEL R45, R45, -INF , !P5 ;  /* 0xff8000002d2d7808 */ /* 0x000fe40006800000 */
[----:B------:R-:W-:Y:S02]  /*18d0*/  FMNMX R4, R44, R5, !PT ;  /* 0x000000052c047209 */ /* 0x000fe40007800000 */
[----:B------:R-:W-:Y:S01]  /*18e0*/  ISETP.GE.AND P4, PT, R0, R3, PT ;  /* 0x000000030000720c */ /* 0x000fe20003f86270 */
[----:B------:R-:W-:Y:S01]  /*18f0*/  VIADD R0, R16, 0x38 ;  /* 0x0000003810007836 */ /* 0x000fe20000000000 */
[----:B------:R-:W-:-:S02]  /*1900*/  FSEL R48, R48, -INF , !P2 ;  /* 0xff80000030307808 */ /* 0x000fc40005000000 */
[----:B------:R-:W-:Y:S02]  /*1910*/  FMNMX R5, R45, R4, !PT ;  /* 0x000000042d057209 */ /* 0x000fe40007800000 */
[----:B------:R-:W-:Y:S02]  /*1920*/  FSEL R42, R42, -INF , !P1 ;  /* 0xff8000002a2a7808 */ /* 0x000fe40004800000 */
[----:B------:R-:W-:Y:S02]  /*1930*/  ISETP.GE.AND P1, PT, R0, R3, PT ;  /* 0x000000030000720c */ /* 0x000fe40003f26270 */
[----:B------:R-:W-:Y:S02]  /*1940*/  IADD3 R0, R16, 0x39, RZ ;  /* 0x0000003910007810 */ /* 0x000fe40007ffe0ff */
[----:B------:R-:W-:Y:S02]  /*1950*/  FSEL R49, R49, -INF , !P4 ;  /* 0xff80000031317808 */ /* 0x000fe40006000000 */
[----:B------:R-:W-:-:S02]  /*1960*/  FMNMX R4, R48, R5, !PT ;  /* 0x0000000530047209 */ /* 0x000fc40007800000 */
[----:B------:R-:W-:Y:S02]  /*1970*/  FSEL R43, R43, -INF , !P3 ;  /* 0xff8000002b2b7808 */ /* 0x000fe40005800000 */
[----:B------:R-:W-:Y:S02]  /*1980*/  ISETP.GE.AND P3, PT, R0, R3, PT ;  /* 0x000000030000720c */ /* 0x000fe40003f66270 */
[----:B------:R-:W-:Y:S02]  /*1990*/  FSEL R52, R52, -INF , !P1 ;  /* 0xff80000034347808 */ /* 0x000fe40004800000 */
[----:B------:R-:W-:Y:S02]  /*19a0*/  FMNMX R5, R49, R4, !PT ;  /* 0x0000000431057209 */ /* 0x000fe40007800000 */
[----:B------:R-:W-:Y:S02]  /*19b0*/  FSEL R53, R53, -INF , !P3 ;  /* 0xff80000035357808 */ /* 0x000fe40005800000 */
[----:B------:R-:W-:-:S02]  /*19c0*/  FMNMX R0, R52, R5, !PT ;  /* 0x0000000534007209 */ /* 0x000fc40007800000 */
[----:B------:R-:W-:Y:S02]  /*19d0*/  FSEL R46, R46, -INF , !P6 ;  /* 0xff8000002e2e7808 */ /* 0x000fe40007000000 */
[----:B------:R-:W-:Y:S02]  /*19e0*/  FMNMX R6, R53, R0, !PT ;  /* 0x0000000035067209 */ /* 0x000fe40007800000 */
[----:B------:R-:W-:Y:S02]  /*19f0*/  FSEL R47, R47, -INF , !P5 ;  /* 0xff8000002f2f7808 */ /* 0x000fe40006800000 */
[----:B------:R-:W-:Y:S01]  /*1a00*/  FSEL R50, R50, -INF , !P2 ;  /* 0xff80000032327808 */ /* 0x000fe20005000000 */
[----:B------:R-:W1:Y:S01]  /*1a10*/  SHFL.BFLY PT, R5, R6, 0x1, 0x1f ;  /* 0x0c201f0006057f89 */ /* 0x000e6200000e0000 */
[----:B------:R-:W-:Y:S02]  /*1a20*/  FSEL R51, R51, -INF , !P4 ;  /* 0xff80000033337808 */ /* 0x000fe40006000000 */
[----:B------:R-:W-:-:S02]  /*1a30*/  FSEL R54, R54, -INF , !P1 ;  /* 0xff80000036367808 */ /* 0x000fc40004800000 */
[----:B------:R-:W-:Y:S02]  /*1a40*/  FSEL R55, R55, -INF , !P3 ;  /* 0xff80000037377808 */ /* 0x000fe40005800000 */
[----:B-1----:R-:W-:Y:S02]  /*1a50*/  FMNMX R7, R6, R5, !PT ;  /* 0x0000000506077209 */ /* 0x002fe40007800000 */
[----:B------:R-:W-:-:S03]  /*1a60*/  FMNMX R5, R26, R27, !PT ;  /* 0x0000001b1a057209 */ /* 0x000fc60007800000 */
[----:B------:R-:W1:Y:S01]  /*1a70*/  SHFL.BFLY PT, R4, R7, 0x2, 0x1f ;  /* 0x0c401f0007047f89 */ /* 0x000e6200000e0000 */
[----:B------:R-:W-:-:S04]  /*1a80*/  FMNMX R0, R30, R5, !PT ;  /* 0x000000051e007209 */ /* 0x000fc80007800000 */
[----:B------:R-:W-:-:S04]  /*1a90*/  FMNMX R5, R31, R0, !PT ;  /* 0x000000001f057209 */ /* 0x000fc80007800000 */
[----:B------:R-:W-:-:S04]  /*1aa0*/  FMNMX R0, R34, R5, !PT ;  /* 0x0000000522007209 */ /* 0x000fc80007800000 */
[----:B------:R-:W-:-:S04]  /*1ab0*/  FMNMX R5, R35, R0, !PT ;  /* 0x0000000023057209 */ /* 0x000fc80007800000 */
[----:B------:R-:W-:-:S04]  /*1ac0*/  FMNMX R0, R38, R5, !PT ;  /* 0x0000000526007209 */ /* 0x000fc80007800000 */
[----:B------:R-:W-:Y:S02]  /*1ad0*/  FMNMX R5, R39, R0, !PT ;  /* 0x0000000027057209 */ /* 0x000fe40007800000 */
[----:B-1----:R-:W-:Y:S02]  /*1ae0*/  FMNMX R4, R7, R4, !PT ;  /* 0x0000000407047209 */ /* 0x002fe40007800000 */
[----:B------:R-:W-:Y:S02]  /*1af0*/  FMNMX R0, R42, R5, !PT ;  /* 0x000000052a007209 */ /* 0x000fe40007800000 */
[C---:B------:R-:W-:Y:S02]  /*1b00*/  FSETP.NEU.AND P0, PT, R4.reuse, -INF , PT ;  /* 0xff8000000400780b */ /* 0x040fe40003f0d000 */
[----:B------:R-:W-:Y:S02]  /*1b10*/  FMNMX R5, R43, R0, !PT ;  /* 0x000000002b057209 */ /* 0x000fe40007800000 */
[----:B------:R-:W-:-:S02]  /*1b20*/  FSEL R8, R4, RZ, P0 ;  /* 0x000000ff04087208 */ /* 0x000fc40000000000 */
[----:B------:R-:W-:Y:S02]  /*1b30*/  FMNMX R0, R46, R5, !PT ;  /* 0x000000052e007209 */ /* 0x000fe40007800000 */
[----:B------:R-:W-:Y:S01]  /*1b40*/  ISETP.NE.AND P0, PT, R9, RZ, PT ;  /* 0x000000ff0900720c */ /* 0x000fe20003f05270 */
[----:B------:R-:W-:Y:S01]  /*1b50*/  FMUL R8, R8, UR6 ;  /* 0x0000000608087c20 */ /* 0x000fe20008400000 */
[----:B------:R-:W-:-:S03]  /*1b60*/  FMNMX R5, R47, R0, !PT ;  /* 0x000000002f057209 */ /* 0x000fc60007800000 */
[--C-:B------:R-:W-:Y:S01]  /*1b70*/  FFMA R24, R24, UR6, -R8.reuse ;  /* 0x0000000618187c23 */ /* 0x100fe20008000808 */
[--C-:B------:R-:W-:Y:S01]  /*1b80*/  FFMA R25, R25, UR6, -R8.reuse ;  /* 0x0000000619197c23 */ /* 0x100fe20008000808 */
[----:B------:R-:W-:Y:S01]  /*1b90*/  FMNMX R0, R50, R5, !PT ;  /* 0x0000000532007209 */ /* 0x000fe20007800000 */
[--C-:B------:R-:W-:Y:S01]  /*1ba0*/  FFMA R36, R36, UR6, -R8.reuse ;  /* 0x0000000624247c23 */ /* 0x100fe20008000808 */
[--C-:B------:R-:W-:Y:S01]  /*1bb0*/  FFMA R32, R32, UR6, -R8.reuse ;  /* 0x0000000620207c23 */ /* 0x100fe20008000808 */
[----:B------:R-:W-:Y:S01]  /*1bc0*/  FSETP.GEU.AND P5, PT, R24, -126, PT ;  /* 0xc2fc00001800780b */ /* 0x000fe20003fae000 */
[--C-:B------:R-:W-:Y:S01]  /*1bd0*/  FFMA R33, R33, UR6, -R8.reuse ;  /* 0x0000000621217c23 */ /* 0x100fe20008000808 */
[----:B------:R-:W-:Y:S01]  /*1be0*/  FMNMX R5, R51, R0, !PT ;  /* 0x0000000033057209 */ /* 0x000fe20007800000 */
        /* <DEDUP_REMOVED lines=10> */
[----:B------:R-:W-:Y:S01]  /*1c90*/  @!P5 FMUL R24, R24, 0.5 ;  /* 0x3f0000001818d820 */ /* 0x000fe20000400000 */
[----:B------:R-:W-:Y:S01]  /*1ca0*/  FSETP.GEU.AND P6, PT, R28, -126, PT ;  /* 0xc2fc00001c00780b */ /* 0x000fe20003fce000 */
[----:B------:R-:W1:Y:S01]  /*1cb0*/  SHFL.BFLY PT, R5, R0, 0x1, 0x1f ;  /* 0x0c201f0000057f89 */ /* 0x000e6200000e0000 */
[----:B------:R-:W-:Y:S01]  /*1cc0*/  FSETP.GEU.AND P4, PT, R29, -126, PT ;  /* 0xc2fc00001d00780b */ /* 0x000fe20003f8e000 */
[----:B------:R-:W-:Y:S01]  /*1cd0*/  @!P2 FMUL R25, R25, 0.5 ;  /* 0x3f0000001919a820 */ /* 0x000fe20000400000 */
[--C-:B------:R-:W-:Y:S01]  /*1ce0*/  FFMA R48, R48, UR6, -R8.reuse ;  /* 0x0000000630307c23 */ /* 0x100fe20008000808 */
[----:B------:R-:W2:Y:S01]  /*1cf0*/  MUFU.EX2 R24, R24 ;  /* 0x0000001800187308 */ /* 0x000ea20000000800 */
[--C-:B------:R-:W-:Y:S01]  /*1d00*/  FFMA R49, R49, UR6, -R8.reuse ;  /* 0x0000000631317c23 */ /* 0x100fe20008000808 */
[----:B------:R-:W-:Y:S01]  /*1d10*/  @!P3 FMUL R32, R32, 0.5 ;  /* 0x3f0000002020b820 */ /* 0x000fe20000400000 */
[--C-:B------:R-:W-:Y:S01]  /*1d20*/  FFMA R40, R40, UR6, -R8.reuse ;  /* 0x0000000628287c23 */ /* 0x100fe20008000808 */
[--C-:B------:R-:W-:Y:S01]  /*1d30*/  FFMA R41, R41, UR6, -R8.reuse ;  /* 0x0000000629297c23 */ /* 0x100fe20008000808 */
[--C-:B------:R-:W-:Y:S01]  /*1d40*/  FFMA R52, R52, UR6, -R8.reuse ;  /* 0x0000000634347c23 */ /* 0x100fe20008000808 */
[----:B------:R-:W-:Y:S01]  /*1d50*/  @!P1 FMUL R33, R33, 0.5 ;  /* 0x3f00000021219820 */ /* 0x000fe20000400000 */
[----:B------:R-:W-:Y:S01]  /*1d60*/  FFMA R53, R53, UR6, -R8 ;  /* 0x0000000635357c23 */ /* 0x000fe20008000808 */
[----:B------:R-:W3:Y:S01]  /*1d70*/  MUFU.EX2 R25, R25 ;  /* 0x0000001900197308 */ /* 0x000ee20000000800 */
[----:B------:R-:W-:Y:S01]  /*1d80*/  @!P6 FMUL R28, R28, 0.5 ;  /* 0x3f0000001c1ce820 */ /* 0x000fe20000400000 */
[----:B------:R-:W-:-:S06]  /*1d90*/  @!P4 FMUL R29, R29, 0.5 ;  /* 0x3f0000001d1dc820 */ /* 0x000fcc0000400000 */
[----:B------:R-:W4:Y:S01]  /*1da0*/  MUFU.EX2 R32, R32 ;  /* 0x0000002000207308 */ /* 0x000f220000000800 */
[----:B--2---:R-:W-:Y:S01]  /*1db0*/  @!P5 FMUL R24, R24, R24 ;  /* 0x000000181818d220 */ /* 0x004fe20000400000 */
[----:B------:R-:W-:Y:S02]  /*1dc0*/  FSETP.GEU.AND P5, PT, R36, -126, PT ;  /* 0xc2fc00002400780b */ /* 0x000fe40003fae000 */
[----:B-1----:R-:W-:-:S04]  /*1dd0*/  FMNMX R5, R0, R5, !PT ;  /* 0x0000000500057209 */ /* 0x002fc80007800000 */
[----:B------:R-:W1:Y:S01]  /*1de0*/  MUFU.EX2 R33, R33 ;  /* 0x0000002100217308 */ /* 0x000e620000000800 */
[----:B---3--:R-:W-:Y:S01]  /*1df0*/  @!P2 FMUL R25, R25, R25 ;  /* 0x000000191919a220 */ /* 0x008fe20000400000 */
[----:B------:R-:W-:Y:S01]  /*1e00*/  FSETP.GEU.AND P2, PT, R37, -126, PT ;  /* 0xc2fc00002500780b */ /* 0x000fe20003f4e000 */
[----:B------:R-:W2:Y:S04]  /*1e10*/  SHFL.BFLY PT, R0, R5, 0x2, 0x1f ;  /* 0x0c401f0005007f89 */ /* 0x000ea800000e0000 */
[----:B------:R-:W-:Y:S01]  /*1e20*/  @!P5 FMUL R36, R36, 0.5 ;  /* 0x3f0000002424d820 */ /* 0x000fe20000400000 */
[----:B------:R-:W3:Y:S01]  /*1e30*/  MUFU.EX2 R28, R28 ;  /* 0x0000001c001c7308 */ /* 0x000ee20000000800 */
[----:B----4-:R-:W-:Y:S01]  /*1e40*/  @!P3 FMUL R32, R32, R32 ;  /* 0x000000202020b220 */ /* 0x010fe20000400000 */
[----:B------:R-:W-:-:S05]  /*1e50*/  FSETP.GEU.AND P3, PT, R44, -126, PT ;  /* 0xc2fc00002c00780b */ /* 0x000fca0003f6e000 */
[----:B------:R-:W-:Y:S01]  /*1e60*/  @!P2 FMUL R37, R37, 0.5 ;  /* 0x3f0000002525a820 */ /* 0x000fe20000400000 */
[----:B------:R-:W4:Y:S01]  /*1e70*/  MUFU.EX2 R36, R36 ;  /* 0x0000002400247308 */ /* 0x000f220000000800 */
[----:B-1----:R-:W-:Y:S01]  /*1e80*/  @!P1 FMUL R33, R33, R33 ;  /* 0x0000002121219220 */ /* 0x002fe20000400000 */
[----:B------:R-:W-:-:S05]  /*1e90*/  FSETP.GEU.AND P1, PT, R45, -126, PT ;  /* 0xc2fc00002d00780b */ /* 0x000fca0003f2e000 */
[----:B------:R-:W-:Y:S01]  /*1ea0*/  @!P3 FMUL R44, R44, 0.5 ;  /* 0x3f0000002c2cb820 */ /* 0x000fe20000400000 */
[----:B------:R-:W1:Y:S01]  /*1eb0*/  MUFU.EX2 R37, R37 ;  /* 0x0000002500257308 */ /* 0x000e620000000800 */
[----:B---3--:R-:W-:Y:S01]  /*1ec0*/  @!P6 FMUL R28, R28, R28 ;  /* 0x0000001c1c1ce220 */ /* 0x008fe20000400000 */
[----:B------:R-:W-:Y:S02]  /*1ed0*/  FSETP.GEU.AND P6, PT, R40, -126, PT ;  /* 0xc2fc00002800780b */ /* 0x000fe40003fce000 */
[----:B--2---:R-:W-:-:S03]  /*1ee0*/  FMNMX R5, R5, R0, !PT ;  /* 0x0000000005057209 */ /* 0x004fc60007800000 */
[----:B------:R-:W-:Y:S01]  /*1ef0*/  @!P1 FMUL R45, R45, 0.5 ;  /* 0x3f0000002d2d9820 */ /* 0x000fe20000400000 */
[----:B------:R-:W2:Y:S01]  /*1f00*/  MUFU.EX2 R29, R29 ;  /* 0x0000001d001d7308 */ /* 0x000ea20000000800 */
[----:B----4-:R-:W-:Y:S01]  /*1f10*/  @!P5 FMUL R36, R36, R36 ;  /* 0x000000242424d220 */ /* 0x010fe20000400000 */
[----:B------:R-:W-:-:S04]  /*1f20*/  FSETP.NEU.AND P5, PT, R5, -INF , PT ;  /* 0xff8000000500780b */ /* 0x000fc80003fad000 */
[----:B------:R-:W-:Y:S01]  /*1f30*/  FSEL R0, R5, RZ, P5 ;  /* 0x000000ff05007208 */ /* 0x000fe20002800000 */
[----:B------:R-:W-:Y:S01]  /*1f40*/  @!P6 FMUL R40, R40, 0.5 ;  /* 0x3f0000002828e820 */ /* 0x000fe20000400000 */
[----:B------:R-:W-:Y:S01]  /*1f50*/  FSETP.GEU.AND P5, PT, R49, -126, PT ;  /* 0xc2fc00003100780b */ /* 0x000fe20003fae000 */
[----:B-1----:R-:W-:Y:S01]  /*1f60*/  @!P2 FMUL R37, R37, R37 ;  /* 0x000000252525a220 */ /* 0x002fe20000400000 */
[----:B------:R-:W-:Y:S01]  /*1f70*/  FSETP.GEU.AND P2, PT, R48, -126, PT ;  /* 0xc2fc00003000780b */ /* 0x000fe20003f4e000 */
[----:B------:R-:W1:Y:S01]  /*1f80*/  MUFU.EX2 R9, R44 ;  /* 0x0000002c00097308 */ /* 0x000e620000000800 */
[----:B------:R-:W-:-:S04]  /*1f90*/  FMUL R0, R0, UR6 ;  /* 0x0000000600007c20 */ /* 0x000fc80008400000 */
[--C-:B------:R-:W-:Y:S01]  /*1fa0*/  FFMA R26, R26, UR6, -R0.reuse ;  /* 0x000000061a1a7c23 */ /* 0x100fe20008000800 */
[----:B--2---:R-:W-:Y:S01]  /*1fb0*/  @!P4 FMUL R29, R29, R29 ;  /* 0x0000001d1d1dc220 */ /* 0x004fe20000400000 */
[----:B------:R-:W-:Y:S01]  /*1fc0*/  FSETP.GEU.AND P4, PT, R41, -126, PT ;  /* 0xc2fc00002900780b */ /* 0x000fe20003f8e000 */
[----:B------:R-:W2:Y:S01]  /*1fd0*/  MUFU.EX2 R12, R45 ;  /* 0x0000002d000c7308 */ /* 0x000ea20000000800 */
[--C-:B------:R-:W-:Y:S01]  /*1fe0*/  FFMA R27, R27, UR6, -R0.reuse ;  /* 0x000000061b1b7c23 */ /* 0x100fe20008000800 */
[----:B------:R-:W-:Y:S01]  /*1ff0*/  @!P5 FMUL R49, R49, 0.5 ;  /* 0x3f0000003131d820 */ /* 0x000fe20000400000 */
[--C-:B------:R-:W-:Y:S01]  /*2000*/  FFMA R30, R30, UR6, -R0.reuse ;  /* 0x000000061e1e7c23 */ /* 0x100fe20008000800 */
[----:B------:R-:W-:Y:S01]  /*2010*/  @!P2 FMUL R48, R48, 0.5 ;  /* 0x3f0000003030a820 */ /* 0x000fe20000400000 */
[--C-:B------:R-:W-:Y:S01]  /*2020*/  FFMA R31, R31, UR6, -R0.reuse ;  /* 0x000000061f1f7c23 */ /* 0x100fe20008000800 */
[--C-:B------:R-:W-:Y:S01]  /*2030*/  FFMA R38, R38, UR6, -R0.reuse ;  /* 0x0000000626267c23 */ /* 0x100fe20008000800 */
[--C-:B------:R-:W-:Y:S01]  /*2040*/  FFMA R39, R39, UR6, -R0.reuse ;  /* 0x0000000627277c23 */ /* 0x100fe20008000800 */
[----:B------:R-:W3:Y:S01]  /*2050*/  MUFU.EX2 R11, R48 ;  /* 0x00000030000b7308 */ /* 0x000ee20000000800 */
[----:B-1----:R-:W-:Y:S01]  /*2060*/  @!P3 FMUL R9, R9, R9 ;  /* 0x000000090909b220 */ /* 0x002fe20000400000 */
[----:B------:R-:W-:Y:S01]  /*2070*/  FSETP.GEU.AND P3, PT, R26, -126, PT ;  /* 0xc2fc00001a00780b */ /* 0x000fe20003f6e000 */
[--C-:B------:R-:W-:Y:S01]  /*2080*/  FFMA R6, R42, UR6, -R0.reuse ;  /* 0x000000062a067c23 */ /* 0x100fe20008000800 */
[----:B------:R-:W-:Y:S01]  /*2090*/  @!P4 FMUL R41, R41, 0.5 ;  /* 0x3f0000002929c820 */ /* 0x000fe20000400000 */
[--C-:B------:R-:W-:Y:S01]  /*20a0*/  FFMA R43, R43, UR6, -R0.reuse ;  /* 0x000000062b2b7c23 */ /* 0x100fe20008000800 */
[--C-:B------:R-:W-:Y:S01]  /*20b0*/  FFMA R34, R34, UR6, -R0.reuse ;  /* 0x0000000622227c23 */ /* 0x100fe20008000800 */
[--C-:B------:R-:W-:Y:S01]  /*20c0*/  FFMA R35, R35, UR6, -R0.reuse ;  /* 0x0000000623237c23 */ /* 0x100fe20008000800 */
[----:B------:R-:W1:Y:S01]  /*20d0*/  MUFU.EX2 R8, R49 ;  /* 0x0000003100087308 */ /* 0x000e620000000800 */
[----:B--2---:R-:W-:Y:S01]  /*20e0*/  @!P1 FMUL R12, R12, R12 ;  /* 0x0000000c0c0c9220 */ /* 0x004fe20000400000 */
[----:B------:R-:W-:Y:S01]  /*20f0*/  FSETP.GEU.AND P1, PT, R27, -126, PT ;  /* 0xc2fc00001b00780b */ /* 0x000fe20003f2e000 */
[--C-:B------:R-:W-:Y:S01]  /*2100*/  FFMA R50, R50, UR6, -R0.reuse ;  /* 0x0000000632327c23 */ /* 0x100fe20008000800 */
[--C-:B------:R-:W-:Y:S01]  /*2110*/  FFMA R51, R51, UR6, -R0.reuse ;  /* 0x0000000633337c23 */ /* 0x100fe20008000800 */
[--C-:B------:R-:W-:Y:S01]  /*2120*/  FFMA R54, R54, UR6, -R0.reuse ;  /* 0x0000000636367c23 */ /* 0x100fe20008000800 */
[----:B------:R-:W-:Y:S01]  /*2130*/  FFMA R47, R47, UR6, -R0 ;  /* 0x000000062f2f7c23 */ /* 0x000fe20008000800 */
[----:B------:R-:W-:Y:S01]  /*2140*/  @!P3 FMUL R26, R26, 0.5 ;  /* 0x3f0000001a1ab820 */ /* 0x000fe20000400000 */
[----:B------:R-:W2:Y:S01]  /*2150*/  MUFU.EX2 R7, R40 ;  /* 0x0000002800077308 */ /* 0x000ea20000000800 */
[----:B---3--:R-:W-:Y:S01]  /*2160*/  @!P2 FMUL R11, R11, R11 ;  /* 0x0000000b0b0ba220 */ /* 0x008fe20000400000 */
[----:B------:R-:W-:-:S05]  /*2170*/  FSETP.GEU.AND P2, PT, R30, -126, PT ;  /* 0xc2fc00001e00780b */ /* 0x000fca0003f4e000 */
[----:B------:R-:W-:Y:S01]  /*2180*/  @!P1 FMUL R27, R27, 0.5 ;  /* 0x3f0000001b1b9820 */ /* 0x000fe20000400000 */
[----:B------:R3:W4:Y:S01]  /*2190*/  MUFU.EX2 R10, R41 ;  /* 0x00000029000a7308 */ /* 0x0007220000000800 */
[----:B-1----:R-:W-:Y:S01]  /*21a0*/  @!P5 FMUL R8, R8, R8 ;  /* 0x000000080808d220 */ /* 0x002fe20000400000 */
[----:B------:R-:W-:-:S03]  /*21b0*/  FSETP.GEU.AND P5, PT, R31, -126, PT ;  /* 0xc2fc00001f00780b */ /* 0x000fc60003fae000 */
[----:B------:R-:W-:Y:S02]  /*21c0*/  FADD R45, R33, R8 ;  /* 0x00000008212d7221 */ /* 0x000fe40000000000 */
[----:B------:R-:W-:Y:S01]  /*21d0*/  @!P2 FMUL R30, R30, 0.5 ;  /* 0x3f0000001e1ea820 */ /* 0x000fe20000400000 */
[----:B------:R1:W5:Y:S01]  /*21e0*/  MUFU.EX2 R15, R26 ;  /* 0x0000001a000f7308 */ /* 0x0003620000000800 */
[----:B--2---:R-:W-:Y:S01]  /*21f0*/  @!P6 FMUL R7, R7, R7 ;  /* 0x000000070707e220 */ /* 0x004fe20000400000 */
[----:B------:R-:W-:Y:S01]  /*2200*/  FSETP.GEU.AND P6, PT, R52, -126, PT ;  /* 0xc2fc00003400780b */ /* 0x000fe20003fce000 */
[----:B---3--:R-:W-:-:S04]  /*2210*/  FADD R41, R32, R11 ;  /* 0x0000000b20297221 */ /* 0x008fc80000000000 */
[----:B------:R-:W-:Y:S01]  /*2220*/  @!P5 FMUL R31, R31, 0.5 ;  /* 0x3f0000001f1fd820 */ /* 0x000fe20000400000 */
[----:B------:R2:W3:Y:S01]  /*2230*/  MUFU.EX2 R20, R27 ;  /* 0x0000001b00147308 */ /* 0x0004e20000000800 */
[----:B----4-:R-:W-:Y:S01]  /*2240*/  @!P4 FMUL R10, R10, R10 ;  /* 0x0000000a0a0ac220 */ /* 0x010fe20000400000 */
[----:B------:R-:W-:Y:S01]  /*2250*/  FSETP.GEU.AND P4, PT, R53, -126, PT ;  /* 0xc2fc00003500780b */ /* 0x000fe20003f8e000 */
[--C-:B-1----:R-:W-:Y:S01]  /*2260*/  FFMA R26, R46, UR6, -R0.reuse ;  /* 0x000000062e1a7c23 */ /* 0x102fe20008000800 */
[----:B------:R-:W-:-:S03]  /*2270*/  FFMA R0, R55, UR6, -R0 ;  /* 0x0000000637007c23 */ /* 0x000fc60008000800 */
[----:B------:R-:W-:Y:S01]  /*2280*/  @!P6 FMUL R52, R52, 0.5 ;  /* 0x3f0000003434e820 */ /* 0x000fe20000400000 */
[----:B------:R1:W4:Y:S01]  /*2290*/  MUFU.EX2 R21, R30 ;  /* 0x0000001e00157308 */ /* 0x0003220000000800 */
[----:B-----5:R-:W-:Y:S01]  /*22a0*/  @!P3 FMUL R15, R15, R15 ;  /* 0x0000000f0f0fb220 */ /* 0x020fe20000400000 */
[----:B------:R-:W-:Y:S01]  /*22b0*/  FSETP.GEU.AND P3, PT, R38, -126, PT ;  /* 0xc2fc00002600780b */ /* 0x000fe20003f6e000 */
[----:B--2---:R-:W-:-:S04]  /*22c0*/  FADD R27, R28, R9 ;  /* 0x000000091c1b7221 */ /* 0x004fc80000000000 */
[----:B------:R-:W-:Y:S01]  /*22d0*/  @!P4 FMUL R53, R53, 0.5 ;  /* 0x3f0000003535c820 */ /* 0x000fe20000400000 */
[----:B------:R-:W2:Y:S01]  /*22e0*/  MUFU.EX2 R40, R31 ;  /* 0x0000001f00287308 */ /* 0x000ea20000000800 */
[----:B---3--:R-:W-:Y:S01]  /*22f0*/  @!P1 FMUL R20, R20, R20 ;  /* 0x0000001414149220 */ /* 0x008fe20000400000 */
[----:B------:R-:W-:Y:S01]  /*2300*/  FSETP.GEU.AND P1, PT, R39, -126, PT ;  /* 0xc2fc00002700780b */ /* 0x000fe20003f2e000 */
[----:B-1----:R-:W-:-:S04]  /*2310*/  FADD R30, R29, R12 ;  /* 0x0000000c1d1e7221 */ /* 0x002fc80000000000 */
[----:B------:R-:W-:Y:S01]  /*2320*/  @!P3 FMUL R38, R38, 0.5 ;  /* 0x3f0000002626b820 */ /* 0x000fe20000400000 */
[----:B------:R-:W1:Y:S01]  /*2330*/  MUFU.EX2 R13, R52 ;  /* 0x00000034000d7308 */ /* 0x000e620000000800 */
[----:B----4-:R-:W-:Y:S01]  /*2340*/  @!P2 FMUL R21, R21, R21 ;  /* 0x000000151515a220 */ /* 0x010fe20000400000 */
[----:B------:R-:W-:-:S05]  /*2350*/  FSETP.GEU.AND P2, PT, R6, -126, PT ;  /* 0xc2fc00000600780b */ /* 0x000fca0003f4e000 */
[----:B------:R-:W-:Y:S01]  /*2360*/  @!P1 FMUL R39, R39, 0.5 ;  /* 0x3f00000027279820 */ /* 0x000fe20000400000 */
[----:B------:R-:W3:Y:S01]  /*2370*/  MUFU.EX2 R14, R53 ;  /* 0x00000035000e7308 */ /* 0x000ee20000000800 */
[----:B--2---:R-:W-:Y:S01]  /*2380*/  @!P5 FMUL R40, R40, R40 ;  /* 0x000000282828d220 */ /* 0x004fe20000400000 */
[----:B------:R-:W-:-:S05]  /*2390*/  FSETP.GEU.AND P5, PT, R43, -126, PT ;  /* 0xc2fc00002b00780b */ /* 0x000fca0003fae000 */
[----:B------:R-:W-:Y:S01]  /*23a0*/  @!P2 FMUL R6, R6, 0.5 ;  /* 0x3f0000000606a820 */ /* 0x000fe20000400000 */
[----:B------:R-:W2:Y:S01]  /*23b0*/  MUFU.EX2 R31, R38 ;  /* 0x00000026001f7308 */ /* 0x000ea20000000800 */
[----:B-1----:R-:W-:Y:S01]  /*23c0*/  @!P6 FMUL R13, R13, R13 ;  /* 0x0000000d0d0de220 */ /* 0x002fe20000400000 */
[----:B------:R-:W-:-:S05]  /*23d0*/  FSETP.GEU.AND P6, PT, R34, -126, PT ;  /* 0xc2fc00002200780b */ /* 0x000fca0003fce000 */
[----:B------:R-:W-:Y:S01]  /*23e0*/  @!P5 FMUL R43, R43, 0.5 ;  /* 0x3f0000002b2bd820 */ /* 0x000fe20000400000 */
[----:B------:R-:W1:Y:S01]  /*23f0*/  MUFU.EX2 R44, R39 ;  /* 0x00000027002c7308 */ /* 0x000e620000000800 */
[----:B---3--:R-:W-:Y:S01]  /*2400*/  @!P4 FMUL R14, R14, R14 ;  /* 0x0000000e0e0ec220 */ /* 0x008fe20000400000 */
[----:B------:R-:W-:-:S05]  /*2410*/  FSETP.GEU.AND P4, PT, R35, -126, PT ;  /* 0xc2fc00002300780b */ /* 0x000fca0003f8e000 */
[----:B------:R-:W-:Y:S01]  /*2420*/  @!P6 FMUL R34, R34, 0.5 ;  /* 0x3f0000002222e820 */ /* 0x000fe20000400000 */
[----:B------:R3:W4:Y:S01]  /*2430*/  MUFU.EX2 R46, R6 ;  /* 0x00000006002e7308 */ /* 0x0007220000000800 */
[----:B--2---:R-:W-:Y:S01]  /*2440*/  @!P3 FMUL R31, R31, R31 ;  /* 0x0000001f1f1fb220 */ /* 0x004fe20000400000 */
[----:B------:R-:W-:-:S05]  /*2450*/  FSETP.GEU.AND P3, PT, R50, -126, PT ;  /* 0xc2fc00003200780b */ /* 0x000fca0003f6e000 */
[----:B------:R-:W-:Y:S01]  /*2460*/  @!P4 FMUL R35, R35, 0.5 ;  /* 0x3f0000002323c820 */ /* 0x000fe20000400000 */
[----:B------:R2:W5:Y:S01]  /*2470*/  MUFU.EX2 R23, R34 ;  /* 0x0000002200177308 */ /* 0x0005620000000800 */
[----:B-1----:R-:W-:Y:S01]  /*2480*/  @!P1 FMUL R44, R44, R44 ;  /* 0x0000002c2c2c9220 */ /* 0x002fe20000400000 */
[----:B------:R-:W-:Y:S01]  /*2490*/  FSETP.GEU.AND P1, PT, R51, -126, PT ;  /* 0xc2fc00003300780b */ /* 0x000fe20003f2e000 */
[----:B---3--:R-:W-:Y:S01]  /*24a0*/  FADD R6, R24, R7 ;  /* 0x0000000718067221 */ /* 0x008fe20000000000 */
[----:B------:R-:W-:-:S03]  /*24b0*/  F2FP.BF16.F32.PACK_AB R24, R25, R24 ;  /* 0x000000181918723e */ /* 0x000fc600000010ff */
[----:B------:R-:W-:Y:S01]  /*24c0*/  @!P3 FMUL R50, R50, 0.5 ;  /* 0x3f0000003232b820 */ /* 0x000fe20000400000 */
[----:B------:R-:W1:Y:S01]  /*24d0*/  MUFU.EX2 R42, R35 ;  /* 0x00000023002a7308 */ /* 0x000e620000000800 */
[----:B----4-:R-:W-:Y:S01]  /*24e0*/  @!P2 FMUL R46, R46, R46 ;  /* 0x0000002e2e2ea220 */ /* 0x010fe20000400000 */
[----:B------:R-:W-:Y:S01]  /*24f0*/  FSETP.GEU.AND P2, PT, R54, -126, PT ;  /* 0xc2fc00003600780b */ /* 0x000fe20003f4e000 */
[----:B--2---:R-:W-:Y:S01]  /*2500*/  FADD R34, R36, R13 ;  /* 0x0000000d24227221 */ /* 0x004fe20000000000 */
[----:B------:R-:W-:-:S03]  /*2510*/  FADD R6, R6, R41 ;  /* 0x0000002906067221 */ /* 0x000fc60000000000 */
[----:B------:R-:W-:Y:S01]  /*2520*/  @!P1 FMUL R51, R51, 0.5 ;  /* 0x3f00000033339820 */ /* 0x000fe20000400000 */
[----:B------:R-:W2:Y:S01]  /*2530*/  MUFU.EX2 R43, R43 ;  /* 0x0000002b002b7308 */ /* 0x000ea20000000800 */
[----:B-----5:R-:W-:Y:S01]  /*2540*/  @!P6 FMUL R23, R23, R23 ;  /* 0x000000171717e220 */ /* 0x020fe20000400000 */
[----:B------:R-:W-:Y:S01]  /*2550*/  FSETP.GEU.AND P6, PT, R26, -126, PT ;  /* 0xc2fc00001a00780b */ /* 0x000fe20003fce000 */
[----:B------:R-:W-:-:S04]  /*2560*/  FADD R27, R27, R34 ;  /* 0x000000221b1b7221 */ /* 0x000fc80000000000 */
[----:B------:R-:W-:Y:S01]  /*2570*/  @!P2 FMUL R54, R54, 0.5 ;  /* 0x3f0000003636a820 */ /* 0x000fe20000400000 */
[----:B------:R-:W3:Y:S01]  /*2580*/  MUFU.EX2 R50, R50 ;  /* 0x0000003200327308 */ /* 0x000ee20000000800 */
[----:B-1----:R-:W-:Y:S01]  /*2590*/  @!P4 FMUL R42, R42, R42 ;  /* 0x0000002a2a2ac220 */ /* 0x002fe20000400000 */
[----:B------:R-:W-:Y:S01]  /*25a0*/  FSETP.GEU.AND P4, PT, R47, -126, PT ;  /* 0xc2fc00002f00780b */ /* 0x000fe20003f8e000 */
[----:B------:R-:W-:Y:S01]  /*25b0*/  FADD R6, R6, R27 ;  /* 0x0000001b06067221 */ /* 0x000fe20000000000 */
[----:B------:R-:W-:-:S03]  /*25c0*/  F2FP.BF16.F32.PACK_AB R27, R40, R21 ;  /* 0x00000015281b723e */ /* 0x000fc600000010ff */
[----:B------:R-:W-:Y:S01]  /*25d0*/  @!P6 FMUL R26, R26, 0.5 ;  /* 0x3f0000001a1ae820 */ /* 0x000fe20000400000 */
[----:B------:R-:W1:Y:S01]  /*25e0*/  MUFU.EX2 R51, R51 ;  /* 0x0000003300337308 */ /* 0x000e620000000800 */
[----:B--2---:R-:W-:Y:S01]  /*25f0*/  @!P5 FMUL R43, R43, R43 ;  /* 0x0000002b2b2bd220 */ /* 0x004fe20000400000 */
[----:B------:R-:W-:-:S05]  /*2600*/  FSETP.GEU.AND P5, PT, R0, -126, PT ;  /* 0xc2fc00000000780b */ /* 0x000fca0003fae000 */
[----:B------:R-:W-:Y:S01]  /*2610*/  @!P4 FMUL R47, R47, 0.5 ;  /* 0x3f0000002f2fc820 */ /* 0x000fe20000400000 */
[----:B------:R2:W4:Y:S01]  /*2620*/  MUFU.EX2 R48, R26 ;  /* 0x0000001a00307308 */ /* 0x0005220000000800 */
[----:B---3--:R-:W-:-:S04]  /*2630*/  @!P3 FMUL R50, R50, R50 ;  /* 0x000000323232b220 */ /* 0x008fc80000400000 */
[----:B------:R-:W-:Y:S02]  /*2640*/  FADD R41, R23, R50 ;  /* 0x0000003217297221 */ /* 0x000fe40000000000 */
[----:B------:R-:W-:Y:S01]  /*2650*/  @!P5 FMUL R0, R0, 0.5 ;  /* 0x3f0000000000d820 */ /* 0x000fe20000400000 */
[----:B------:R3:W5:Y:S01]  /*2660*/  MUFU.EX2 R35, R47 ;  /* 0x0000002f00237308 */ /* 0x0007620000000800 */
[----:B--2---:R-:W-:Y:S01]  /*2670*/  FADD R26, R25, R10 ;  /* 0x0000000a191a7221 */ /* 0x004fe20000000000 */
[----:B-1----:R-:W-:Y:S01]  /*2680*/  @!P1 FMUL R51, R51, R51 ;  /* 0x0000003333339220 */ /* 0x002fe20000400000 */
[----:B------:R-:W-:Y:S02]  /*2690*/  F2FP.BF16.F32.PACK_AB R25, R20, R15 ;  /* 0x0000000f1419723e */ /* 0x000fe400000010ff */
[----:B------:R-:W-:Y:S01]  /*26a0*/  FADD R26, R26, R45 ;  /* 0x0000002d1a1a7221 */ /* 0x000fe20000000000 */
[----:B------:R-:W-:Y:S02]  /*26b0*/  FADD R45, R42, R51 ;  /* 0x000000332a2d7221 */ /* 0x000fe40000000000 */
[----:B------:R-:W1:Y:S01]  /*26c0*/  MUFU.EX2 R54, R54 ;  /* 0x0000003600367308 */ /* 0x000e620000000800 */
[----:B---3--:R-:W-:Y:S01]  /*26d0*/  FADD R47, R37, R14 ;  /* 0x0000000e252f7221 */ /* 0x008fe20000000000 */
[----:B----4-:R-:W-:-:S03]  /*26e0*/  @!P6 FMUL R48, R48, R48 ;  /* 0x000000303030e220 */ /* 0x010fc60000400000 */
[----:B------:R-:W-:Y:S01]  /*26f0*/  FADD R47, R30, R47 ;  /* 0x0000002f1e2f7221 */ /* 0x000fe20000000000 */
[----:B------:R-:W-:Y:S01]  /*2700*/  FADD R34, R21, R48 ;  /* 0x0000003015227221 */ /* 0x000fe20000000000 */
[----:B------:R-:W-:Y:S01]  /*2710*/  FADD R30, R20, R43 ;  /* 0x0000002b141e7221 */ /* 0x000fe20000000000 */
[----:B------:R2:W3:Y:S01]  /*2720*/  MUFU.EX2 R39, R0 ;  /* 0x0000000000277308 */ /* 0x0004e20000000800 */
[----:B------:R-:W-:Y:S01]  /*2730*/  FADD R47, R26, R47 ;  /* 0x0000002f1a2f7221 */ /* 0x000fe20000000000 */
[----:B-----5:R-:W-:Y:S01]  /*2740*/  @!P4 FMUL R35, R35, R35 ;  /* 0x000000232323c220 */ /* 0x020fe20000400000 */
[----:B------:R-:W-:Y:S01]  /*2750*/  IMAD.U32 R26, RZ, RZ, UR21 ;  /* 0x00000015ff1a7e24 */ /* 0x000fe2000f8e00ff */
[----:B------:R-:W-:Y:S01]  /*2760*/  UIADD3 UR21, UR36, 0x1, URZ ;  /* 0x0000000124157890 */ /* 0x000fe2000fffe03f */
[----:B------:R-:W-:Y:S01]  /*2770*/  FADD R30, R30, R45 ;  /* 0x0000002d1e1e7221 */ /* 0x000fe20000000000 */
[----:B------:R-:W-:Y:S01]  /*2780*/  FADD R38, R40, R35 ;  /* 0x0000002328267221 */ /* 0x000fe20000000000 */
[----:B------:R4:W-:Y:S01]  /*2790*/  SYNCS.ARRIVE.TRANS64.A1T0 RZ, [R26+UR23], RZ ;  /* 0x000000ff1aff79a7 */ /* 0x0009e20008100017 */
[----:B------:R-:W-:Y:S01]  /*27a0*/  UISETP.NE.AND UP0, UPT, UR21, 0x5, UPT ;  /* 0x000000051500788c */ /* 0x000fe2000bf05270 */
[----:B-1----:R-:W-:Y:S01]  /*27b0*/  @!P2 FMUL R54, R54, R54 ;  /* 0x000000363636a220 */ /* 0x002fe20000400000 */
[----:B--2---:R-:W-:Y:S01]  /*27c0*/  FADD R0, R15, R46 ;  /* 0x0000002e0f007221 */ /* 0x004fe20000000000 */
[----:B------:R-:W-:Y:S01]  /*27d0*/  F2FP.BF16.F32.PACK_AB R35, R35, R48 ;  /* 0x000000302323723e */ /* 0x000fe200000010ff */
[----:B------:R-:W-:Y:S01]  /*27e0*/  USEL UR6, URZ, 0x1, UP0 ;  /* 0x000000013f067887 */ /* 0x000fe20008000000 */
[----:B------:R-:W-:Y:S01]  /*27f0*/  FADD R49, R31, R54 ;  /* 0x000000361f317221 */ /* 0x000fe20000000000 */
[----:B------:R-:W-:Y:S01]  /*2800*/  FADD R0, R0, R41 ;  /* 0x0000002900007221 */ /* 0x000fe20000000000 */
[----:B------:R-:W-:Y:S01]  /*2810*/  USEL UR21, UR21, URZ, UP0 ;  /* 0x0000003f15157287 */ /* 0x000fe20008000000 */
[----:B----4-:R-:W-:Y:S01]  /*2820*/  F2FP.BF16.F32.PACK_AB R26, R29, R28 ;  /* 0x0000001c1d1a723e */ /* 0x010fe200000010ff */
[----:B---3--:R-:W-:Y:S01]  /*2830*/  @!P5 FMUL R39, R39, R39 ;  /* 0x000000272727d220 */ /* 0x008fe20000400000 */
[----:B------:R-:W-:Y:S01]  /*2840*/  FADD R49, R34, R49 ;  /* 0x0000003122317221 */ /* 0x000fe20000000000 */
[----:B------:R-:W-:-:S02]  /*2850*/  LOP3.LUT R18, R18, UR6, RZ, 0x3c, !PT ;  /* 0x0000000612127c12 */ /* 0x000fc4000f8e3cff */
[----:B------:R-:W-:Y:S01]  /*2860*/  FADD R53, R44, R39 ;  /* 0x000000272c357221 */ /* 0x000fe20000000000 */
[----:B------:R-:W-:Y:S01]  /*2870*/  FADD R49, R0, R49 ;  /* 0x0000003100317221 */ /* 0x000fe20000000000 */
[----:B------:R-:W-:Y:S01]  /*2880*/  FADD R0, R6, R47 ;  /* 0x0000002f06007221 */ /* 0x000fe20000000000 */
[----:B------:R-:W-:Y:S01]  /*2890*/  F2FP.BF16.F32.PACK_AB R28, R33, R32 ;  /* 0x00000020211c723e */ /* 0x000fe200000010ff */
[----:B------:R-:W-:Y:S01]  /*28a0*/  FADD R53, R38, R53 ;  /* 0x0000003526357221 */ /* 0x000fe20000000000 */
[----:B------:R-:W-:Y:S02]  /*28b0*/  F2FP.BF16.F32.PACK_AB R32, R10, R7 ;  /* 0x000000070a20723e */ /* 0x000fe400000010ff */
[----:B------:R-:W-:Y:S01]  /*28c0*/  F2FP.BF16.F32.PACK_AB R34, R12, R9 ;  /* 0x000000090c22723e */ /* 0x000fe200000010ff */
[----:B------:R-:W-:Y:S01]  /*28d0*/  FADD R30, R30, R53 ;  /* 0x000000351e1e7221 */ /* 0x000fe20000000000 */
[----:B------:R-:W-:Y:S02]  /*28e0*/  F2FP.BF16.F32.PACK_AB R38, R14, R13 ;  /* 0x0000000d0e26723e */ /* 0x000fe400000010ff */
[----:B------:R-:W-:Y:S01]  /*28f0*/  F2FP.BF16.F32.PACK_AB R29, R42, R23 ;  /* 0x000000172a1d723e */ /* 0x000fe200000010ff */
[----:B------:R-:W-:Y:S01]  /*2900*/  FADD R6, R49, R30 ;  /* 0x0000001e31067221 */ /* 0x000fe20000000000 */
[----:B------:R-:W-:-:S02]  /*2910*/  F2FP.BF16.F32.PACK_AB R30, R37, R36 ;  /* 0x00000024251e723e */ /* 0x000fc400000010ff */
[----:B------:R-:W-:Y:S02]  /*2920*/  F2FP.BF16.F32.PACK_AB R36, R8, R11 ;  /* 0x0000000b0824723e */ /* 0x000fe400000010ff */
[----:B------:R-:W-:Y:S02]  /*2930*/  F2FP.BF16.F32.PACK_AB R31, R44, R31 ;  /* 0x0000001f2c1f723e */ /* 0x000fe400000010ff */
[----:B------:R-:W-:Y:S02]  /*2940*/  F2FP.BF16.F32.PACK_AB R33, R43, R46 ;  /* 0x0000002e2b21723e */ /* 0x000fe400000010ff */
[----:B------:R-:W-:Y:S01]  /*2950*/  F2FP.BF16.F32.PACK_AB R37, R51, R50 ;  /* 0x000000323325723e */ /* 0x000fe200000010ff */
[----:B------:R-:W-:Y:S06]  /*2960*/  @!P0 BRA `(.L_x_21) ;  /* 0x0000000000048947 */ /* 0x000fec0003800000 */
[----:B------:R-:W-:Y:S01]  /*2970*/  BPT.TRAP 0x1 ;  /* 0x000000040000795c */ /* 0x000fe20000300000 */
.L_x_21:
[----:B------:R-:W-:Y:S01]  /*2980*/  ULEA UR6, UR21, UR49, 0x3 ;  /* 0x0000003115067291 */ /* 0x000fe2000f8e183f */
[----:B------:R-:W-:-:S08]  /*2990*/  SHF.L.U32 R7, R18, 0x1f, RZ ;  /* 0x0000001f12077819 */ /* 0x000fd000000006ff */
[----:B------:R-:W1:Y:S02]  /*29a0*/  SYNCS.PHASECHK.TRANS64.TRYWAIT P1, [UR6+0x12400], R7 ;  /* 0x01240007ff0075a7 */ /* 0x000e640008020146 */
[----:B-1----:R-:W-:Y:S05]  /*29b0*/  @!P1 BRA `(.L_x_22) ;  /* 0x0000006400d89947 */ /* 0x002fea0003800000 */
.L_x_124:
[----:B------:R-:W-:Y:S01]  /*29c0*/  ULEA UR10, UR21, UR48, 0x9 ;  /* 0x00000030150a7291 */ /* 0x000fe2000f8e483f */
[----:B------:R-:W-:Y:S01]  /*29d0*/  WARPGROUP.ARRIVE ;  /* 0x00000000000079c5 */ /* 0x000fe20000000000 */
[----:B------:R-:W-:Y:S01]  /*29e0*/  UMOV UR7, 0x40000040 ;  /* 0x4000004000077882 */ /* 0x000fe20000000000 */
[----:B------:R-:W-:-:S04]  /*29f0*/  F2FP.BF16.F32.PACK_AB R39, R39, R54 ;  /* 0x000000362727723e */ /* 0x000fc800000010ff */
[----:B------:R-:W-:Y:S02]  /*2a00*/  UMOV UR6, UR10 ;  /* 0x0000000a00067c82 */ /* 0x000fe40008000000 */
[----:B------:R-:W-:Y:S01]  /*2a10*/  HGMMA.64x64x16.F32.BF16 R56, R24, gdesc[UR4].tnspB, RZ, !UPT, gsb0 ;  /* 0x40e0000418387df0 */ /* 0x000fe2000c0018ff */
[----:B------:R-:W-:Y:S01]  /*2a20*/  UIADD3 UR6, UR10, 0x80, URZ ;  /* 0x000000800a067890 */ /* 0x000fe2000fffe03f */
[----:B------:R-:W-:Y:S01]  /*2a30*/  UMOV UR7, 0x40000040 ;  /* 0x4000004000077882 */ /* 0x000fe20000000000 */
[----:B------:R-:W-:Y:S02]  /*2a40*/  WARPGROUP.DEPBAR.LE gsb0, 0x0 ;  /* 0x00008000000079c5 */ /* 0x000fe40000010000 */
[----:B------:R-:W-:-:S06]  /*2a50*/  WARPGROUP.ARRIVE ;  /* 0x00000000000079c5 */ /* 0x000fcc0000000000 */
[----:B------:R-:W-:Y:S01]  /*2a60*/  HGMMA.64x64x16.F32.BF16 R56, R28, gdesc[UR4].tnspB, R56, gsb0 ;  /* 0x40e000041c387df0 */ /* 0x000fe20008001838 */
        /* <DEDUP_REMOVED lines=9> */
[----:B------:R-:W-:Y:S03]  /*2b00*/  HGMMA.64x64x16.F32.BF16 R56, R36, gdesc[UR4].tnspB, R56, gsb0 ;  /* 0x40e0000424387df0 */ /* 0x000fe60008001838 */
[----:B------:R-:W-:Y:S02]  /*2b10*/  WARPGROUP.DEPBAR.LE gsb0, 0x0 ;  /* 0x00008000000079c5 */ /* 0x000fe40000010000 */
[----:B------:R-:W-:Y:S05]  /*2b20*/  @!P0 BRA `(.L_x_23) ;  /* 0x0000000000048947 */ /* 0x000fea0003800000 */
[----:B------:R-:W-:Y:S01]  /*2b30*/  BPT.TRAP 0x1 ;  /* 0x000000040000795c */ /* 0x000fe20000300000 */
.L_x_23:
[----:B------:R-:W-:Y:S02]  /*2b40*/  UISETP.GT.U32.AND UP0, UPT, UR52, 0x1, UPT ;  /* 0x000000013400788c */ /* 0x000fe4000bf04070 */
[----:B------:R-:W-:-:S04]  /*2b50*/  UIADD3 UR22, UR22, 0x12428, URZ ;  /* 0x0001242816167890 */ /* 0x000fc8000fffe03f */
[----:B------:R-:W-:Y:S01]  /*2b60*/  PLOP3.LUT P1, PT, PT, PT, UP0, 0x80, 0x0 ;  /* 0x000000000000781c */ /* 0x000fe20003f2f008 */
[----:B------:R-:W-:-:S09]  /*2b70*/  UPRMT UR22, URZ, 0x654, UR22 ;  /* 0x000006543f167896 */ /* 0x000fd20008000016 */
[----:B------:R-:W-:Y:S03]  /*2b80*/  SYNCS.ARRIVE.TRANS64.RED.A1T0 RZ, [UR22], RZ ;  /* 0x000000ffffff79a7 */ /* 0x000fe60008100416 */
[----:B------:R-:W-:Y:S05]  /*2b90*/  @P1 BRA `(.L_x_24) ;  /* 0x0000000000041947 */ /* 0x000fea0003800000 */
[----:B------:R-:W-:Y:S01]  /*2ba0*/  BPT.TRAP 0x1 ;  /* 0x000000040000795c */ /* 0x000fe20000300000 */
.L_x_24:
[----:B------:R-:W-:Y:S01]  /*2bb0*/  UIADD3 UR36, UR21, 0x1, URZ ;  /* 0x0000000115247890 */ /* 0x000fe2000fffe03f */
[C---:B------:R-:W-:Y:S01]  /*2bc0*/  ISETP.GE.AND P2, PT, R3.reuse, 0x81, PT ;  /* 0x000000810300780c */ /* 0x040fe20003f46270 */
[----:B-1----:R-:W-:Y:S02]  /*2bd0*/  VIADD R7, R3, 0x3f ;  /* 0x0000003f03077836 */ /* 0x002fe40000000000 */
[----:B------:R-:W-:Y:S01]  /*2be0*/  UISETP.NE.AND UP0, UPT, UR36, 0x5, UPT ;  /* 0x000000052400788c */ /* 0x000fe2000bf05270 */
[----:B------:R-:W-:Y:S02]  /*2bf0*/  VIADD R3, R16, 0x40 ;  /* 0x0000004010037836 */ /* 0x000fe40000000000 */
[----:B------:R-:W-:Y:S01]  /*2c00*/  SHF.R.S32.HI R8, RZ, 0x1f, R7 ;  /* 0x0000001fff087819 */ /* 0x000fe20000011407 */
[----:B------:R-:W-:Y:S02]  /*2c10*/  USEL UR6, URZ, 0x1, UP0 ;  /* 0x000000013f067887 */ /* 0x000fe40008000000 */
[----:B------:R-:W-:Y:S01]  /*2c20*/  USEL UR36, UR36, URZ, UP0 ;  /* 0x0000003f24247287 */ /* 0x000fe20008000000 */
[----:B------:R-:W-:-:S03]  /*2c30*/  LEA.HI R7, R8, R7, RZ, 0x6 ;  /* 0x0000000708077211 */ /* 0x000fc600078f30ff */
[----:B------:R-:W-:Y:S02]  /*2c40*/  LOP3.LUT R18, R18, UR6, RZ, 0x3c, !PT ;  /* 0x0000000612127c12 */ /* 0x000fe4000f8e3cff */
[----:B------:R-:W-:Y:S01]  /*2c50*/  LEA.HI.SX32 R7, R7, 0xffffffff, 0x1a ;  /* 0xffffffff07077811 */ /* 0x000fe200078fd2ff */
[----:B------:R-:W-:Y:S06]  /*2c60*/  @!P2 BRA `(.L_x_25) ;  /* 0x000000180030a947 */ /* 0x000fec0003800000 */
[----:B------:R-:W-:Y:S01]  /*2c70*/  MOV R9, R4 ;  /* 0x0000000400097202 */ /* 0x000fe20000000f00 */
[----:B------:R-:W-:Y:S01]  /*2c80*/  IMAD.MOV.U32 R11, RZ, RZ, R5 ;  /* 0x000000ffff0b7224 */ /* 0x000fe200078e0005 */
[----:B------:R-:W-:-:S06]  /*2c90*/  ULDC UR22, c[0x0][0x604] ;  /* 0x0001810000167ab9 */ /* 0x000fcc0000000800 */
.L_x_36:
[----:B------:R-:W-:Y:S05]  /*2ca0*/  @!P0 BRA `(.L_x_26) ;  /* 0x0000000000048947 */ /* 0x000fea0003800000 */
[----:B------:R-:W-:Y:S01]  /*2cb0*/  BPT.TRAP 0x1 ;  /* 0x000000040000795c */ /* 0x000fe20000300000 */
.L_x_26:
[----:B------:R-:W-:Y:S01]  /*2cc0*/  ULEA UR6, UR36, UR49, 0x3 ;  /* 0x0000003124067291 */ /* 0x000fe2000f8e183f */
[----:B------:R-:W-:-:S08]  /*2cd0*/  SHF.L.U32 R4, R18, 0x1f, RZ ;  /* 0x0000001f12047819 */ /* 0x000fd000000006ff */
[----:B------:R-:W1:Y:S02]  /*2ce0*/  SYNCS.PHASECHK.TRANS64.TRYWAIT P2, [UR6+0x12400], R4 ;  /* 0x01240004ff0075a7 */ /* 0x000e640008040146 */
[----:B-1----:R-:W-:Y:S05]  /*2cf0*/  @!P2 BRA `(.L_x_27) ;  /* 0x000000640020a947 */ /* 0x002fea0003800000 */
.L_x_125:
[----:B------:R-:W-:Y:S01]  /*2d00*/  ULEA UR18, UR36, UR46, 0x9 ;  /* 0x0000002e24127291 */ /* 0x000fe2000f8e483f */
[----:B------:R-:W-:Y:S01]  /*2d10*/  WARPGROUP.ARRIVE ;  /* 0x00000000000079c5 */ /* 0x000fe20000000000 */
[----:B------:R-:W-:Y:S01]  /*2d20*/  UMOV UR19, 0x40000040 ;  /* 0x4000004000137882 */ /* 0x000fe20000000000 */
[----:B------:R-:W-:Y:S01]  /*2d30*/  UMOV UR7, 0x40000040 ;  /* 0x4000004000077882 */ /* 0x000fe20000000000 */
[----:B------:R-:W-:Y:S02]  /*2d40*/  UIADD3 UR6, UR18, 0x2, URZ ;  /* 0x0000000212067890 */ /* 0x000fe4000fffe03f */
[----:B------:R-:W-:Y:S01]  /*2d50*/  UIADD3 UR10, UR18, 0x4, URZ ;  /* 0x00000004120a7890 */ /* 0x000fe2000fffe03f */
[----:B------:R-:W-:Y:S02]  /*2d60*/  UMOV UR11, 0x40000040 ;  /* 0x40000040000b7882 */ /* 0x000fe40000000000 */
[----:B------:R-:W-:Y:S01]  /*2d70*/  HGMMA.64x64x16.F32.BF16 R24, gdesc[UR16], RZ, !UPT, gsb0 ;  /* 0x00e00000101879f0 */ /* 0x000fe2000c0018ff */
[----:B------:R-:W-:Y:S01]  /*2d80*/  UIADD3 UR14, UR18, 0x6, URZ ;  /* 0x00000006120e7890 */ /* 0x000fe2000fffe03f */
[----:B------:R-:W-:Y:S01]  /*2d90*/  UMOV UR15, 0x40000040 ;  /* 0x40000040000f7882 */ /* 0x000fe20000000000 */
[----:B------:R-:W-:-:S04]  /*2da0*/  UIADD3 UR36, UR36, 0x1, URZ ;  /* 0x0000000124247890 */ /* 0x000fc8000fffe03f */
[----:B------:R-:W-:-:S04]  /*2db0*/  UISETP.NE.AND UP0, UPT, UR36, 0x5, UPT ;  /* 0x000000052400788c */ /* 0x000fc8000bf05270 */
[----:B------:R-:W-:Y:S01]  /*2dc0*/  USEL UR36, UR36, URZ, UP0 ;  /* 0x0000003f24247287 */ /* 0x000fe20008000000 */
[----:B------:R-:W-:Y:S02]  /*2dd0*/  WARPGROUP.DEPBAR.LE gsb0, 0x0 ;  /* 0x00008000000079c5 */ /* 0x000fe40000010000 */
[----:B------:R-:W-:-:S06]  /*2de0*/  WARPGROUP.ARRIVE ;  /* 0x00000000000079c5 */ /* 0x000fcc0000000000 */
[----:B------:R-:W-:Y:S01]  /*2df0*/  HGMMA.64x64x16.F32.BF16 R24, gdesc[UR4], R24, gsb0 ;  /* 0x00e00000041879f0 */ /* 0x000fe20008001818 */
[----:B------:R-:W-:-:S06]  /*2e00*/  USEL UR6, URZ, 0x1, UP0 ;  /* 0x000000013f067887 */ /* 0x000fcc0008000000 */
[----:B------:R-:W-:Y:S01]  /*2e10*/  LOP3.LUT R18, R18, UR6, RZ, 0x3c, !PT ;  /* 0x0000000612127c12 */ /* 0x000fe2000f8e3cff */
[----:B------:R-:W-:Y:S02]  /*2e20*/  WARPGROUP.DEPBAR.LE gsb0, 0x0 ;  /* 0x00008000000079c5 */ /* 0x000fe40000010000 */
[----:B------:R-:W-:-:S06]  /*2e30*/  WARPGROUP.ARRIVE ;  /* 0x00000000000079c5 */ /* 0x000fcc0000000000 */
[----:B------:R-:W-:Y:S03]  /*2e40*/  HGMMA.64x64x16.F32.BF16 R24, gdesc[UR8], R24, gsb0 ;  /* 0x00e00000081879f0 */ /* 0x000fe60008001818 */
[----:B------:R-:W-:Y:S02]  /*2e50*/  WARPGROUP.DEPBAR.LE gsb0, 0x0 ;  /* 0x00008000000079c5 */ /* 0x000fe40000010000 */
[----:B------:R-:W-:-:S06]  /*2e60*/  WARPGROUP.ARRIVE ;  /* 0x00000000000079c5 */ /* 0x000fcc0000000000 */
[----:B------:R-:W-:Y:S03]  /*2e70*/  HGMMA.64x64x16.F32.BF16 R24, gdesc[UR12], R24, gsb0 ;  /* 0x00e000000c1879f0 */ /* 0x000fe60008001818 */
[----:B------:R-:W-:Y:S02]  /*2e80*/  WARPGROUP.DEPBAR.LE gsb0, 0x0 ;  /* 0x00008000000079c5 */ /* 0x000fe40000010000 */
[----:B------:R-:W-:Y:S05]  /*2e90*/  @!P0 BRA `(.L_x_28) ;  /* 0x0000000000048947 */ /* 0x000fea0003800000 */
[----:B------:R-:W-:Y:S01]  /*2ea0*/  BPT.TRAP 0x1 ;  /* 0x000000040000795c */ /* 0x000fe20000300000 */
.L_x_28:
[----:B-1----:R-:W-:Y:S01]  /*2eb0*/  FMNMX R4, R24, R9, !PT ;  /* 0x0000000918047209 */ /* 0x002fe20007800000 */
[----:B------:R-:W-:-:S03]  /*2ec0*/  ULEA UR6, UR36, UR49, 0x3 ;  /* 0x0000003124067291 */ /* 0x000fc6000f8e183f */
[----:B------:R-:W-:-:S04]  /*2ed0*/  FMNMX R5, R25, R4, !PT ;  /* 0x0000000419057209 */ /* 0x000fc80007800000 */
        /* <DEDUP_REMOVED lines=13> */
[----:B------:R-:W-:-:S05]  /*2fb0*/  FMNMX R5, R53, R4, !PT ;  /* 0x0000000435057209 */ /* 0x000fca0007800000 */
[----:B------:R-:W1:Y:S02]  /*2fc0*/  SHFL.BFLY PT, R4, R5, 0x1, 0x1f ;  /* 0x0c201f0005047f89 */ /* 0x000e6400000e0000 */
[----:B-1----:R-:W-:Y:S02]  /*2fd0*/  FMNMX R8, R5, R4, !PT ;  /* 0x0000000405087209 */ /* 0x002fe40007800000 */
[----:B------:R-:W-:-:S03]  /*2fe0*/  FMNMX R4, R26, R11, !PT ;  /* 0x0000000b1a047209 */ /* 0x000fc60007800000 */
[----:B------:R-:W1:Y:S01]  /*2ff0*/  SHFL.BFLY PT, R13, R8, 0x2, 0x1f ;  /* 0x0c401f00080d7f89 */ /* 0x000e6200000e0000 */
[----:B------:R-:W-:-:S04]  /*3000*/  FMNMX R15, R27, R4, !PT ;  /* 0x000000041b0f7209 */ /* 0x000fc80007800000 */
[----:B------:R-:W-:-:S04]  /*3010*/  FMNMX R4, R30, R15, !PT ;  /* 0x0000000f1e047209 */ /* 0x000fc80007800000 */
[----:B------:R-:W-:-:S04]  /*3020*/  FMNMX R15, R31, R4, !PT ;  /* 0x000000041f0f7209 */ /* 0x000fc80007800000 */
[----:B------:R-:W-:Y:S02]  /*3030*/  FMNMX R10, R34, R15, !PT ;  /* 0x0000000f220a7209 */ /* 0x000fe40007800000 */
[----:B-1----:R-:W-:Y:S02]  /*3040*/  FMNMX R4, R8, R13, !PT ;  /* 0x0000000d08047209 */ /* 0x002fe40007800000 */
[----:B------:R-:W-:Y:S02]  /*3050*/  FMNMX R13, R35, R10, !PT ;  /* 0x0000000a230d7209 */ /* 0x000fe40007800000 */
[----:B------:R-:W-:Y:S02]  /*3060*/  FSETP.NEU.AND P2, PT, R4, -INF , PT ;  /* 0xff8000000400780b */ /* 0x000fe40003f4d000 */
[----:B------:R-:W-:Y:S02]  /*3070*/  FMNMX R12, R38, R13, !PT ;  /* 0x0000000d260c7209 */ /* 0x000fe40007800000 */
[----:B------:R-:W-:-:S02]  /*3080*/  FSEL R10, R4, RZ, P2 ;  /* 0x000000ff040a7208 */ /* 0x000fc40001000000 */
[----:B------:R-:W-:-:S03]  /*3090*/  FMNMX R5, R39, R12, !PT ;  /* 0x0000000c27057209 */ /* 0x000fc60007800000 */
[----:B------:R-:W-:Y:S01]  /*30a0*/  FMUL R8, R10, UR22 ;  /* 0x000000160a087c20 */ /* 0x000fe20008400000 */
[----:B------:R-:W-:Y:S01]  /*30b0*/  FMNMX R12, R42, R5, !PT ;  /* 0x000000052a0c7209 */ /* 0x000fe20007800000 */
[----:B------:R-:W-:Y:S02]  /*30c0*/  FADD R10, -R10, R9 ;  /* 0x000000090a0a7221 */ /* 0x000fe40000000100 */
[--C-:B------:R-:W-:Y:S01]  /*30d0*/  FFMA R24, R24, UR22, -R8.reuse ;  /* 0x0000001618187c23 */ /* 0x100fe20008000808 */
[--C-:B------:R-:W-:Y:S01]  /*30e0*/  FFMA R25, R25, UR22, -R8.reuse ;  /* 0x0000001619197c23 */ /* 0x100fe20008000808 */
[----:B------:R-:W-:Y:S01]  /*30f0*/  FMNMX R5, R43, R12, !PT ;  /* 0x0000000c2b057209 */ /* 0x000fe20007800000 */
[--C-:B------:R-:W-:Y:S01]  /*3100*/  FFMA R28, R28, UR22, -R8.reuse ;  /* 0x000000161c1c7c23 */ /* 0x100fe20008000808 */
[--C-:B------:R-:W-:Y:S01]  /*3110*/  FFMA R29, R29, UR22, -R8.reuse ;  /* 0x000000161d1d7c23 */ /* 0x100fe20008000808 */
[----:B------:R-:W-:Y:S01]  /*3120*/  FSETP.GEU.AND P5, PT, R24, -126, PT ;  /* 0xc2fc00001800780b */ /* 0x000fe20003fae000 */
        /* <DEDUP_REMOVED lines=12> */
[----:B------:R-:W-:Y:S01]  /*31f0*/  @!P5 FMUL R24, R24, 0.5 ;  /* 0x3f0000001818d820 */ /* 0x000fe20000400000 */
[----:B------:R-:W-:Y:S01]  /*3200*/  FSETP.GEU.AND P6, PT, R32, -126, PT ;  /* 0xc2fc00002000780b */ /* 0x000fe20003fce000 */
[----:B------:R-:W-:Y:S01]  /*3210*/  @!P3 FMUL R25, R25, 0.5 ;  /* 0x3f0000001919b820 */ /* 0x000fe20000400000 */
[----:B------:R-:W-:Y:S01]  /*3220*/  FMNMX R5, R51, R12, !PT ;  /* 0x0000000c33057209 */ /* 0x000fe20007800000 */
[--C-:B------:R-:W-:Y:S01]  /*3230*/  FFMA R44, R44, UR22, -R8.reuse ;  /* 0x000000162c2c7c23 */ /* 0x100fe20008000808 */
[--C-:B------:R-:W-:Y:S01]  /*3240*/  FFMA R45, R45, UR22, -R8.reuse ;  /* 0x000000162d2d7c23 */ /* 0x100fe20008000808 */
[----:B------:R-:W1:Y:S01]  /*3250*/  MUFU.EX2 R24, R24 ;  /* 0x0000001800187308 */ /* 0x000e620000000800 */
[----:B------:R-:W-:Y:S01]  /*3260*/  FMNMX R12, R54, R5, !PT ;  /* 0x00000005360c7209 */ /* 0x000fe20007800000 */
[----:B------:R-:W-:Y:S01]  /*3270*/  @!P2 FMUL R28, R28, 0.5 ;  /* 0x3f0000001c1ca820 */ /* 0x000fe20000400000 */
[--C-:B------:R-:W-:Y:S01]  /*3280*/  FFMA R48, R48, UR22, -R8.reuse ;  /* 0x0000001630307c23 */ /* 0x100fe20008000808 */
[----:B------:R-:W-:Y:S01]  /*3290*/  @!P4 FMUL R29, R29, 0.5 ;  /* 0x3f0000001d1dc820 */ /* 0x000fe20000400000 */
[----:B------:R-:W-:Y:S01]  /*32a0*/  FMNMX R12, R55, R12, !PT ;  /* 0x0000000c370c7209 */ /* 0x000fe20007800000 */
[--C-:B------:R-:W-:Y:S01]  /*32b0*/  FFMA R49, R49, UR22, -R8.reuse ;  /* 0x0000001631317c23 */ /* 0x100fe20008000808 */
[--C-:B------:R-:W-:Y:S01]  /*32c0*/  FFMA R52, R52, UR22, -R8.reuse ;  /* 0x0000001634347c23 */ /* 0x100fe20008000808 */
[----:B------:R-:W2:Y:S01]  /*32d0*/  MUFU.EX2 R25, R25 ;  /* 0x0000001900197308 */ /* 0x000ea20000000800 */
[----:B------:R-:W-:Y:S01]  /*32e0*/  @!P6 FMUL R32, R32, 0.5 ;  /* 0x3f0000002020e820 */ /* 0x000fe20000400000 */
[----:B------:R-:W3:Y:S01]  /*32f0*/  SHFL.BFLY PT, R5, R12, 0x1, 0x1f ;  /* 0x0c201f000c057f89 */ /* 0x000ee200000e0000 */
[----:B------:R-:W-:Y:S01]  /*3300*/  FFMA R53, R53, UR22, -R8 ;  /* 0x0000001635357c23 */ /* 0x000fe20008000808 */
[----:B------:R-:W-:-:S04]  /*3310*/  FMUL R10, R10, UR22 ;  /* 0x000000160a0a7c20 */ /* 0x000fc80008400000 */
[----:B------:R-:W4:Y:S01]  /*3320*/  MUFU.EX2 R28, R28 ;  /* 0x0000001c001c7308 */ /* 0x000f220000000800 */
[----:B-1----:R-:W-:Y:S01]  /*3330*/  @!P5 FMUL R24, R24, R24 ;  /* 0x000000181818d220 */ /* 0x002fe20000400000 */
[----:B------:R-:W-:-:S06]  /*3340*/  FSETP.GEU.AND P5, PT, R33, -126, PT ;  /* 0xc2fc00002100780b */ /* 0x000fcc0003fae000 */
[----:B------:R-:W1:Y:S01]  /*3350*/  MUFU.EX2 R29, R29 ;  /* 0x0000001d001d7308 */ /* 0x000e620000000800 */
[----:B--2---:R-:W-:Y:S01]  /*3360*/  @!P3 FMUL R25, R25, R25 ;  /* 0x000000191919b220 */ /* 0x004fe20000400000 */
[----:B------:R-:W-:-:S05]  /*3370*/  FSETP.GEU.AND P3, PT, R36, -126, PT ;  /* 0xc2fc00002400780b */ /* 0x000fca0003f6e000 */
[----:B------:R-:W-:Y:S01]  /*3380*/  @!P5 FMUL R33, R33, 0.5 ;  /* 0x3f0000002121d820 */ /* 0x000fe20000400000 */
[----:B------:R-:W2:Y:S01]  /*3390*/  MUFU.EX2 R32, R32 ;  /* 0x0000002000207308 */ /* 0x000ea20000000800 */
[----:B----4-:R-:W-:Y:S01]  /*33a0*/  @!P2 FMUL R28, R28, R28 ;  /* 0x0000001c1c1ca220 */ /* 0x010fe20000400000 */
[----:B------:R-:W-:Y:S02]  /*33b0*/  FSETP.GEU.AND P2, PT, R37, -126, PT ;  /* 0xc2fc00002500780b */ /* 0x000fe40003f4e000 */
[----:B---3--:R-:W-:-:S03]  /*33c0*/  FMNMX R5, R12, R5, !PT ;  /* 0x000000050c057209 */ /* 0x008fc60007800000 */
[----:B------:R-:W-:Y:S01]  /*33d0*/  @!P3 FMUL R36, R36, 0.5 ;  /* 0x3f0000002424b820 */ /* 0x000fe20000400000 */
[----:B------:R-:W3:Y:S01]  /*33e0*/  MUFU.EX2 R33, R33 ;  /* 0x0000002100217308 */ /* 0x000ee20000000800 */
[----:B-1----:R-:W-:Y:S01]  /*33f0*/  @!P4 FMUL R29, R29, R29 ;  /* 0x0000001d1d1dc220 */ /* 0x002fe20000400000 */
[----:B------:R-:W-:Y:S01]  /*3400*/  FSETP.GEU.AND P4, PT, R40, -126, PT ;  /* 0xc2fc00002800780b */ /* 0x000fe20003f8e000 */
[----:B------:R-:W1:Y:S04]  /*3410*/  SHFL.BFLY PT, R14, R5, 0x2, 0x1f ;  /* 0x0c401f00050e7f89 */ /* 0x000e6800000e0000 */
[----:B------:R-:W-:Y:S01]  /*3420*/  @!P2 FMUL R37, R37, 0.5 ;  /* 0x3f0000002525a820 */ /* 0x000fe20000400000 */
[----:B------:R-:W4:Y:S01]  /*3430*/  MUFU.EX2 R36, R36 ;  /* 0x0000002400247308 */ /* 0x000f220000000800 */
[----:B--2---:R-:W-:Y:S01]  /*3440*/  @!P6 FMUL R32, R32, R32 ;  /* 0x000000202020e220 */ /* 0x004fe20000400000 */
[----:B------:R-:W-:-:S05]  /*3450*/  FSETP.GEU.AND P6, PT, R41, -126, PT ;  /* 0xc2fc00002900780b */ /* 0x000fca0003fce000 */
[----:B------:R-:W-:Y:S01]  /*3460*/  @!P4 FMUL R40, R40, 0.5 ;  /* 0x3f0000002828c820 */ /* 0x000fe20000400000 */
[----:B------:R-:W2:Y:S01]  /*3470*/  MUFU.EX2 R37, R37 ;  /* 0x0000002500257308 */ /* 0x000ea20000000800 */
[----:B---3--:R-:W-:Y:S01]  /*3480*/  @!P5 FMUL R33, R33, R33 ;  /* 0x000000212121d220 */ /* 0x008fe20000400000 */
[----:B------:R-:W-:-:S05]  /*3490*/  FSETP.GEU.AND P5, PT, R44, -126, PT ;  /* 0xc2fc00002c00780b */ /* 0x000fca0003fae000 */
[----:B------:R-:W-:Y:S01]  /*34a0*/  @!P6 FMUL R41, R41, 0.5 ;  /* 0x3f0000002929e820 */ /* 0x000fe20000400000 */
[----:B------:R-:W3:Y:S01]  /*34b0*/  MUFU.EX2 R13, R40 ;  /* 0x00000028000d7308 */ /* 0x000ee20000000800 */
[----:B----4-:R-:W-:Y:S01]  /*34c0*/  @!P3 FMUL R36, R36, R36 ;  /* 0x000000242424b220 */ /* 0x010fe20000400000 */
[----:B------:R-:W-:Y:S02]  /*34d0*/  FSETP.GEU.AND P3, PT, R45, -126, PT ;  /* 0xc2fc00002d00780b */ /* 0x000fe40003f6e000 */
[----:B-1----:R-:W-:-:S03]  /*34e0*/  FMNMX R5, R5, R14, !PT ;  /* 0x0000000e05057209 */ /* 0x002fc60007800000 */
[----:B------:R-:W-:Y:S01]  /*34f0*/  @!P5 FMUL R44, R44, 0.5 ;  /* 0x3f0000002c2cd820 */ /* 0x000fe20000400000 */
[----:B------:R-:W1:Y:S01]  /*3500*/  MUFU.EX2 R12, R41 ;  /* 0x00000029000c7308 */ /* 0x000e620000000800 */
        /* <DEDUP_REMOVED lines=8> */
[----:B-1----:R-:W-:Y:S01]  /*3590*/  @!P6 FMUL R12, R12, R12 ;  /* 0x0000000c0c0ce220 */ /* 0x002fe20000400000 */
[----:B------:R-:W-:-:S03]  /*35a0*/  FSETP.NEU.AND P6, PT, R5, -INF , PT ;  /* 0xff8000000500780b */ /* 0x000fc60003fcd000 */
[----:B------:R-:W-:Y:S01]  /*35b0*/  FADD R9, R25, R12 ;  /* 0x0000000c19097221 */ /* 0x000fe20000000000 */
[----:B------:R-:W-:Y:S01]  /*35c0*/  FSEL R40, R5, RZ, P6 ;  /* 0x000000ff05287208 */ /* 0x000fe20003000000 */
[----:B------:R-:W-:Y:S01]  /*35d0*/  @!P4 FMUL R49, R49, 0.5 ;  /* 0x3f0000003131c820 */ /* 0x000fe20000400000 */
[----:B------:R-:W1:Y:S01]  /*35e0*/  MUFU.EX2 R21, R48 ;  /* 0x0000003000157308 */ /* 0x000e620000000800 */
[----:B--2---:R-:W-:Y:S01]  /*35f0*/  @!P5 FMUL R15, R15, R15 ;  /* 0x0000000f0f0fd220 */ /* 0x004fe20000400000 */
[----:B------:R-:W-:Y:S01]  /*3600*/  FSETP.GEU.AND P6, PT, R52, -126, PT ;  /* 0xc2fc00003400780b */ /* 0x000fe20003fce000 */
[C---:B------:R-:W-:Y:S01]  /*3610*/  FMUL R41, R40.reuse, UR22 ;  /* 0x0000001628297c20 */ /* 0x040fe20008400000 */
[----:B------:R-:W-:Y:S01]  /*3620*/  FSETP.GEU.AND P5, PT, R53, -126, PT ;  /* 0xc2fc00003500780b */ /* 0x000fe20003fae000 */
[----:B------:R-:W-:Y:S01]  /*3630*/  FADD R40, -R40, R11 ;  /* 0x0000000b28287221 */ /* 0x000fe20000000100 */
[----:B------:R-:W-:Y:S01]  /*3640*/  FADD R11, R24, R13 ;  /* 0x0000000d180b7221 */ /* 0x000fe20000000000 */
[--C-:B------:R-:W-:Y:S01]  /*3650*/  FFMA R26, R26, UR22, -R41.reuse ;  /* 0x000000161a1a7c23 */ /* 0x100fe20008000829 */
[----:B------:R-:W2:Y:S01]  /*3660*/  MUFU.EX2 R8, R49 ;  /* 0x0000003100087308 */ /* 0x000ea20000000800 */
[----:B---3--:R-:W-:Y:S01]  /*3670*/  @!P3 FMUL R14, R14, R14 ;  /* 0x0000000e0e0eb220 */ /* 0x008fe20000400000 */
[--C-:B------:R-:W-:Y:S01]  /*3680*/  FFMA R27, R27, UR22, -R41.reuse ;  /* 0x000000161b1b7c23 */ /* 0x100fe20008000829 */
[--C-:B------:R-:W-:Y:S01]  /*3690*/  FFMA R30, R30, UR22, -R41.reuse ;  /* 0x000000161e1e7c23 */ /* 0x100fe20008000829 */
[----:B------:R-:W-:Y:S01]  /*36a0*/  FSETP.GEU.AND P3, PT, R26, -126, PT ;  /* 0xc2fc00001a00780b */ /* 0x000fe20003f6e000 */
[--C-:B------:R-:W-:Y:S01]  /*36b0*/  FFMA R31, R31, UR22, -R41.reuse ;  /* 0x000000161f1f7c23 */ /* 0x100fe20008000829 */
[--C-:B------:R-:W-:Y:S01]  /*36c0*/  FFMA R34, R34, UR22, -R41.reuse ;  /* 0x0000001622227c23 */ /* 0x100fe20008000829 */
[----:B------:R-:W-:Y:S01]  /*36d0*/  @!P6 FMUL R52, R52, 0.5 ;  /* 0x3f0000003434e820 */ /* 0x000fe20000400000 */
[--C-:B------:R-:W-:Y:S01]  /*36e0*/  FFMA R35, R35, UR22, -R41.reuse ;  /* 0x0000001623237c23 */ /* 0x100fe20008000829 */
[----:B------:R-:W-:Y:S01]  /*36f0*/  @!P5 FMUL R53, R53, 0.5 ;  /* 0x3f0000003535d820 */ /* 0x000fe20000400000 */
[----:B-1----:R-:W-:Y:S01]  /*3700*/  @!P2 FMUL R21, R21, R21 ;  /* 0x000000151515a220 */ /* 0x002fe20000400000 */
[----:B------:R-:W-:Y:S01]  /*3710*/  FSETP.GEU.AND P2, PT, R27, -126, PT ;  /* 0xc2fc00001b00780b */ /* 0x000fe20003f4e000 */
[----:B------:R-:W1:Y:S01]  /*3720*/  MUFU.EX2 R23, R52 ;  /* 0x0000003400177308 */ /* 0x000e620000000800 */
[--C-:B------:R-:W-:Y:S01]  /*3730*/  FFMA R54, R54, UR22, -R41.reuse ;  /* 0x0000001636367c23 */ /* 0x100fe20008000829 */
[----:B------:R-:W-:Y:S01]  /*3740*/  FFMA R55, R55, UR22, -R41 ;  /* 0x0000001637377c23 */ /* 0x000fe20008000829 */
[----:B------:R-:W-:Y:S01]  /*3750*/  FMUL R88, R40, UR22 ;  /* 0x0000001628587c20 */ /* 0x000fe20008400000 */
[----:B------:R-:W-:Y:S01]  /*3760*/  F2FP.BF16.F32.PACK_AB R24, R25, R24 ;  /* 0x000000181918723e */ /* 0x000fe200000010ff */
[----:B------:R-:W-:Y:S01]  /*3770*/  @!P3 FMUL R26, R26, 0.5 ;  /* 0x3f0000001a1ab820 */ /* 0x000fe20000400000 */
[----:B--2---:R-:W-:Y:S01]  /*3780*/  @!P4 FMUL R8, R8, R8 ;  /* 0x000000080808c220 */ /* 0x004fe20000400000 */
[----:B------:R-:W-:Y:S01]  /*3790*/  FSETP.GEU.AND P4, PT, R30, -126, PT ;  /* 0xc2fc00001e00780b */ /* 0x000fe20003f8e000 */
[----:B------:R-:W2:Y:S04]  /*37a0*/  MUFU.EX2 R20, R53 ;  /* 0x0000003500147308 */ /* 0x000ea80000000800 */
[----:B------:R-:W-:-:S04]  /*37b0*/  @!P2 FMUL R27, R27, 0.5 ;  /* 0x3f0000001b1ba820 */ /* 0x000fc80000400000 */
[----:B------:R3:W4:Y:S01]  /*37c0*/  MUFU.EX2 R44, R26 ;  /* 0x0000001a002c7308 */ /* 0x0007220000000800 */
[----:B-1----:R-:W-:Y:S01]  /*37d0*/  @!P6 FMUL R23, R23, R23 ;  /* 0x000000171717e220 */ /* 0x002fe20000400000 */
[----:B------:R-:W-:Y:S02]  /*37e0*/  FSETP.GEU.AND P6, PT, R31, -126, PT ;  /* 0xc2fc00001f00780b */ /* 0x000fe40003fce000 */
[----:B------:R-:W-:-:S04]  /*37f0*/  @!P4 FMUL R30, R30, 0.5 ;  /* 0x3f0000001e1ec820 */ /* 0x000fc80000400000 */
[----:B------:R1:W5:Y:S01]  /*3800*/  MUFU.EX2 R45, R27 ;  /* 0x0000001b002d7308 */ /* 0x0003620000000800 */
[----:B--2---:R-:W-:Y:S01]  /*3810*/  @!P5 FMUL R20, R20, R20 ;  /* 0x000000141414d220 */ /* 0x004fe20000400000 */
[----:B------:R-:W-:Y:S01]  /*3820*/  FSETP.GEU.AND P5, PT, R34, -126, PT ;  /* 0xc2fc00002200780b */ /* 0x000fe20003fae000 */
[----:B---3--:R-:W-:-:S04]  /*3830*/  FFMA R26, R38, UR22, -R41 ;  /* 0x00000016261a7c23 */ /* 0x008fc80008000829 */
[----:B------:R-:W-:Y:S01]  /*3840*/  @!P6 FMUL R31, R31, 0.5 ;  /* 0x3f0000001f1fe820 */ /* 0x000fe20000400000 */
[----:B------:R2:W3:Y:S01]  /*3850*/  MUFU.EX2 R48, R30 ;  /* 0x0000001e00307308 */ /* 0x0004e20000000800 */
[----:B----4-:R-:W-:Y:S01]  /*3860*/  @!P3 FMUL R44, R44, R44 ;  /* 0x0000002c2c2cb220 */ /* 0x010fe20000400000 */
[----:B------:R-:W-:Y:S01]  /*3870*/  FSETP.GEU.AND P3, PT, R35, -126, PT ;  /* 0xc2fc00002300780b */ /* 0x000fe20003f6e000 */
[----:B-1----:R-:W-:-:S04]  /*3880*/  FFMA R27, R39, UR22, -R41 ;  /* 0x00000016271b7c23 */ /* 0x002fc80008000829 */
[----:B------:R-:W-:Y:S01]  /*3890*/  @!P5 FMUL R34, R34, 0.5 ;  /* 0x3f0000002222d820 */ /* 0x000fe20000400000 */
[----:B------:R1:W4:Y:S01]  /*38a0*/  MUFU.EX2 R49, R31 ;  /* 0x0000001f00317308 */ /* 0x0003220000000800 */
[----:B-----5:R-:W-:Y:S01]  /*38b0*/  @!P2 FMUL R45, R45, R45 ;  /* 0x0000002d2d2da220 */ /* 0x020fe20000400000 */
[----:B------:R-:W-:Y:S01]  /*38c0*/  FSETP.GEU.AND P2, PT, R26, -126, PT ;  /* 0xc2fc00001a00780b */ /* 0x000fe20003f4e000 */
[----:B--2---:R-:W-:-:S03]  /*38d0*/  FFMA R30, R42, UR22, -R41 ;  /* 0x000000162a1e7c23 */ /* 0x004fc60008000829 */
[----:B------:R-:W-:Y:S01]  /*38e0*/  F2FP.BF16.F32.PACK_AB R25, R45, R44 ;  /* 0x0000002c2d19723e */ /* 0x000fe200000010ff */
[----:B------:R-:W-:Y:S01]  /*38f0*/  @!P3 FMUL R35, R35, 0.5 ;  /* 0x3f0000002323b820 */ /* 0x000fe20000400000 */
[----:B------:R2:W5:Y:S01]  /*3900*/  MUFU.EX2 R38, R34 ;  /* 0x0000002200267308 */ /* 0x0005620000000800 */
[----:B---3--:R-:W-:Y:S01]  /*3910*/  @!P4 FMUL R48, R48, R48 ;  /* 0x000000303030c220 */ /* 0x008fe20000400000 */
[----:B------:R-:W-:Y:S01]  /*3920*/  FSETP.GEU.AND P4, PT, R27, -126, PT ;  /* 0xc2fc00001b00780b */ /* 0x000fe20003f8e000 */
[----:B-1----:R-:W-:-:S04]  /*3930*/  FFMA R31, R43, UR22, -R41 ;  /* 0x000000162b1f7c23 */ /* 0x002fc80008000829 */
[----:B------:R-:W-:Y:S01]  /*3940*/  @!P2 FMUL R26, R26, 0.5 ;  /* 0x3f0000001a1aa820 */ /* 0x000fe20000400000 */
[----:B------:R-:W1:Y:S01]  /*3950*/  MUFU.EX2 R39, R35 ;  /* 0x0000002300277308 */ /* 0x000e620000000800 */
[----:B--2---:R-:W-:Y:S01]  /*3960*/  FFMA R34, R46, UR22, -R41 ;  /* 0x000000162e227c23 */ /* 0x004fe20008000829 */
[----:B----4-:R-:W-:Y:S01]  /*3970*/  @!P6 FMUL R49, R49, R49 ;  /* 0x000000313131e220 */ /* 0x010fe20000400000 */
[----:B------:R-:W-:-:S04]  /*3980*/  FSETP.GEU.AND P6, PT, R30, -126, PT ;  /* 0xc2fc00001e00780b */ /* 0x000fc80003fce000 */
[----:B------:R-:W-:Y:S01]  /*3990*/  @!P4 FMUL R27, R27, 0.5 ;  /* 0x3f0000001b1bc820 */ /* 0x000fe20000400000 */
[----:B------:R2:W3:Y:S01]  /*39a0*/  MUFU.EX2 R42, R26 ;  /* 0x0000001a002a7308 */ /* 0x0004e20000000800 */
[----:B-----5:R-:W-:Y:S01]  /*39b0*/  @!P5 FMUL R38, R38, R38 ;  /* 0x000000262626d220 */ /* 0x020fe20000400000 */
[----:B------:R-:W-:-:S06]  /*39c0*/  FSETP.GEU.AND P5, PT, R31, -126, PT ;  /* 0xc2fc00001f00780b */ /* 0x000fcc0003fae000 */
[----:B------:R4:W5:Y:S01]  /*39d0*/  MUFU.EX2 R43, R27 ;  /* 0x0000001b002b7308 */ /* 0x0009620000000800 */
[----:B-1----:R-:W-:Y:S01]  /*39e0*/  @!P3 FMUL R39, R39, R39 ;  /* 0x000000272727b220 */ /* 0x002fe20000400000 */
[----:B------:R-:W-:Y:S01]  /*39f0*/  FSETP.GEU.AND P3, PT, R34, -126, PT ;  /* 0xc2fc00002200780b */ /* 0x000fe20003f6e000 */
[----:B--2---:R-:W-:Y:S01]  /*3a00*/  FFMA R26, R47, UR22, -R41 ;  /* 0x000000162f1a7c23 */ /* 0x004fe20008000829 */
[----:B------:R-:W-:-:S03]  /*3a10*/  @!P6 FMUL R30, R30, 0.5 ;  /* 0x3f0000001e1ee820 */ /* 0x000fc60000400000 */
[----:B------:R-:W-:Y:S01]  /*3a20*/  @!P5 FMUL R31, R31, 0.5 ;  /* 0x3f0000001f1fd820 */ /* 0x000fe20000400000 */
[----:B------:R1:W2:Y:S01]  /*3a30*/  MUFU.EX2 R53, R30 ;  /* 0x0000001e00357308 */ /* 0x0002a20000000800 */
[----:B----4-:R-:W-:Y:S01]  /*3a40*/  FFMA R27, R50, UR22, -R41 ;  /* 0x00000016321b7c23 */ /* 0x010fe20008000829 */
[----:B---3--:R-:W-:Y:S01]  /*3a50*/  @!P2 FMUL R42, R42, R42 ;  /* 0x0000002a2a2aa220 */ /* 0x008fe20000400000 */
[----:B------:R-:W-:-:S04]  /*3a60*/  FSETP.GEU.AND P2, PT, R26, -126, PT ;  /* 0xc2fc00001a00780b */ /* 0x000fc80003f4e000 */
[----:B------:R-:W-:Y:S01]  /*3a70*/  @!P3 FMUL R34, R34, 0.5 ;  /* 0x3f0000002222b820 */ /* 0x000fe20000400000 */
[----:B------:R3:W4:Y:S01]  /*3a80*/  MUFU.EX2 R46, R31 ;  /* 0x0000001f002e7308 */ /* 0x0007220000000800 */
[----:B-----5:R-:W-:Y:S01]  /*3a90*/  @!P4 FMUL R43, R43, R43 ;  /* 0x0000002b2b2bc220 */ /* 0x020fe20000400000 */
[----:B------:R-:W-:Y:S01]  /*3aa0*/  FSETP.GEU.AND P4, PT, R27, -126, PT ;  /* 0xc2fc00001b00780b */ /* 0x000fe20003f8e000 */
[----:B-1----:R-:W-:-:S05]  /*3ab0*/  FFMA R30, R51, UR22, -R41 ;  /* 0x00000016331e7c23 */ /* 0x002fca0008000829 */
[----:B------:R1:W5:Y:S01]  /*3ac0*/  MUFU.EX2 R47, R34 ;  /* 0x00000022002f7308 */ /* 0x0003620000000800 */
[----:B------:R-:W-:Y:S01]  /*3ad0*/  @!P2 FMUL R26, R26, 0.5 ;  /* 0x3f0000001a1aa820 */ /* 0x000fe20000400000 */
[----:B--2---:R-:W-:Y:S01]  /*3ae0*/  @!P6 FMUL R53, R53, R53 ;  /* 0x000000353535e220 */ /* 0x004fe20000400000 */
[----:B------:R-:W-:Y:S01]  /*3af0*/  FSETP.GEU.AND P6, PT, R30, -126, PT ;  /* 0xc2fc00001e00780b */ /* 0x000fe20003fce000 */
[----:B---3--:R-:W-:-:S03]  /*3b00*/  FADD R31, R36, R23 ;  /* 0x00000017241f7221 */ /* 0x008fc60000000000 */
[----:B------:R-:W-:Y:S01]  /*3b10*/  @!P4 FMUL R27, R27, 0.5 ;  /* 0x3f0000001b1bc820 */ /* 0x000fe20000400000 */
[----:B------:R2:W3:Y:S01]  /*3b20*/  MUFU.EX2 R50, R26 ;  /* 0x0000001a00327308 */ /* 0x0004e20000000800 */
[----:B----4-:R-:W-:Y:S01]  /*3b30*/  @!P5 FMUL R46, R46, R46 ;  /* 0x0000002e2e2ed220 */ /* 0x010fe20000400000 */
[----:B------:R-:W-:Y:S01]  /*3b40*/  FSETP.GEU.AND P5, PT, R54, -126, PT ;  /* 0xc2fc00003600780b */ /* 0x000fe20003fae000 */
[----:B-1----:R-:W-:-:S05]  /*3b50*/  FADD R34, R37, R20 ;  /* 0x0000001425227221 */ /* 0x002fca0000000000 */
[----:B------:R1:W4:Y:S01]  /*3b60*/  MUFU.EX2 R51, R27 ;  /* 0x0000001b00337308 */ /* 0x0003220000000800 */
[----:B-----5:R-:W-:Y:S01]  /*3b70*/  @!P3 FMUL R47, R47, R47 ;  /* 0x0000002f2f2fb220 */ /* 0x020fe20000400000 */
[----:B------:R-:W-:Y:S01]  /*3b80*/  FSETP.GEU.AND P3, PT, R55, -126, PT ;  /* 0xc2fc00003700780b */ /* 0x000fe20003f6e000 */
[----:B------:R-:W-:Y:S01]  /*3b90*/  @!P6 FMUL R30, R30, 0.5 ;  /* 0x3f0000001e1ee820 */ /* 0x000fe20000400000 */
[----:B--2---:R-:W-:-:S03]  /*3ba0*/  FADD R26, R33, R8 ;  /* 0x00000008211a7221 */ /* 0x004fc60000000000 */
[----:B------:R-:W-:Y:S01]  /*3bb0*/  @!P5 FMUL R54, R54, 0.5 ;  /* 0x3f0000003636d820 */ /* 0x000fe20000400000 */
[----:B------:R2:W5:Y:S01]  /*3bc0*/  MUFU.EX2 R52, R30 ;  /* 0x0000001e00347308 */ /* 0x0005620000000800 */
[----:B---3--:R-:W-:Y:S01]  /*3bd0*/  @!P2 FMUL R50, R50, R50 ;  /* 0x000000323232a220 */ /* 0x008fe20000400000 */
[----:B------:R-:W-:Y:S01]  /*3be0*/  FSETP.GEU.AND P2, PT, R10, -126, PT ;  /* 0xc2fc00000a00780b */ /* 0x000fe20003f4e000 */
[----:B-1----:R-:W-:Y:S01]  /*3bf0*/  FADD R27, R29, R14 ;  /* 0x0000000e1d1b7221 */ /* 0x002fe20000000000 */
[----:B------:R-:W-:Y:S01]  /*3c00*/  FADD R35, R9, R26 ;  /* 0x0000001a09237221 */ /* 0x000fe20000000000 */
[----:B------:R-:W-:Y:S02]  /*3c10*/  FADD R26, R28, R15 ;  /* 0x0000000f1c1a7221 */ /* 0x000fe40000000000 */
[----:B------:R-:W-:Y:S01]  /*3c20*/  @!P3 FMUL R55, R55, 0.5 ;  /* 0x3f0000003737b820 */ /* 0x000fe20000400000 */
[----:B------:R1:W3:Y:S01]  /*3c30*/  MUFU.EX2 R41, R54 ;  /* 0x0000003600297308 */ /* 0x0002e20000000800 */
[----:B----4-:R-:W-:Y:S01]  /*3c40*/  @!P4 FMUL R51, R51, R51 ;  /* 0x000000333333c220 */ /* 0x010fe20000400000 */
[----:B------:R-:W-:Y:S01]  /*3c50*/  FSETP.GEU.AND P4, PT, R88, -126, PT ;  /* 0xc2fc00005800780b */ /* 0x000fe20003f8e000 */
[----:B------:R-:W-:Y:S01]  /*3c60*/  FADD R34, R27, R34 ;  /* 0x000000221b227221 */ /* 0x000fe20000000000 */
[----:B--2---:R-:W-:Y:S01]  /*3c70*/  FADD R30, R32, R21 ;  /* 0x00000015201e7221 */ /* 0x004fe20000000000 */
[----:B------:R-:W-:Y:S01]  /*3c80*/  FADD R26, R26, R31 ;  /* 0x0000001f1a1a7221 */ /* 0x000fe20000000000 */
[----:B------:R-:W-:Y:S01]  /*3c90*/  FADD R31, R48, R47 ;  /* 0x0000002f301f7221 */ /* 0x000fe20000000000 */
[----:B------:R-:W-:Y:S01]  /*3ca0*/  @!P2 FMUL R10, R10, 0.5 ;  /* 0x3f0000000a0aa820 */ /* 0x000fe20000400000 */
[----:B------:R2:W4:Y:S01]  /*3cb0*/  MUFU.EX2 R40, R55 ;  /* 0x0000003700287308 */ /* 0x0005220000000800 */
[----:B-----5:R-:W-:Y:S01]  /*3cc0*/  @!P6 FMUL R52, R52, R52 ;  /* 0x000000343434e220 */ /* 0x020fe20000400000 */
[----:B------:R-:W-:Y:S01]  /*3cd0*/  FADD R11, R11, R30 ;  /* 0x0000001e0b0b7221 */ /* 0x000fe20000000000 */
[----:B------:R-:W-:Y:S01]  /*3ce0*/  FADD R30, R45, R46 ;  /* 0x0000002e2d1e7221 */ /* 0x000fe20000000000 */
[----:B-1----:R-:W-:Y:S01]  /*3cf0*/  FADD R54, R49, R50 ;  /* 0x0000003231367221 */ /* 0x002fe20000000000 */
[----:B------:R-:W-:Y:S01]  /*3d00*/  FADD R89, R39, R52 ;  /* 0x0000003427597221 */ /* 0x000fe20000000000 */
[----:B------:R-:W-:Y:S01]  /*3d10*/  FADD R34, R35, R34 ;  /* 0x0000002223227221 */ /* 0x000fe20000000000 */
[----:B------:R-:W-:Y:S01]  /*3d20*/  @!P4 FMUL R88, R88, 0.5 ;  /* 0x3f0000005858c820 */ /* 0x000fe20000400000 */
[----:B------:R1:W5:Y:S01]  /*3d30*/  MUFU.EX2 R9, R10 ;  /* 0x0000000a00097308 */ /* 0x0003620000000800 */
[----:B---3--:R-:W-:Y:S01]  /*3d40*/  @!P5 FMUL R41, R41, R41 ;  /* 0x000000292929d220 */ /* 0x008fe20000400000 */
[----:B--2---:R-:W-:Y:S01]  /*3d50*/  FADD R55, R38, R51 ;  /* 0x0000003326377221 */ /* 0x004fe20000000000 */
[----:B------:R-:W-:Y:S01]  /*3d60*/  FADD R30, R30, R89 ;  /* 0x000000591e1e7221 */ /* 0x000fe20000000000 */
[----:B------:R-:W-:Y:S01]  /*3d70*/  FADD R11, R11, R26 ;  /* 0x0000001a0b0b7221 */ /* 0x000fe20000000000 */
[----:B------:R-:W-:-:S02]  /*3d80*/  F2FP.BF16.F32.PACK_AB R26, R29, R28 ;  /* 0x0000001c1d1a723e */ /* 0x000fc400000010ff */
[----:B------:R-:W-:Y:S01]  /*3d90*/  F2FP.BF16.F32.PACK_AB R28, R33, R32 ;  /* 0x00000020211c723e */ /* 0x000fe200000010ff */
[----:B------:R2:W3:Y:S01]  /*3da0*/  MUFU.EX2 R27, R88 ;  /* 0x00000058001b7308 */ /* 0x0004e20000000800 */
[----:B----4-:R-:W-:Y:S01]  /*3db0*/  @!P3 FMUL R40, R40, R40 ;  /* 0x000000282828b220 */ /* 0x010fe20000400000 */
[----:B-1----:R-:W-:Y:S01]  /*3dc0*/  FADD R10, R44, R53 ;  /* 0x000000352c0a7221 */ /* 0x002fe20000000000 */
[----:B------:R-:W-:Y:S01]  /*3dd0*/  FADD R34, R11, R34 ;  /* 0x000000220b227221 */ /* 0x000fe20000000000 */
[----:B------:R-:W-:Y:S01]  /*3de0*/  SHF.L.U32 R11, R18, 0x1f, RZ ;  /* 0x0000001f120b7819 */ /* 0x000fe200000006ff */
[----:B------:R-:W-:Y:S01]  /*3df0*/  FADD R91, R43, R40 ;  /* 0x000000282b5b7221 */ /* 0x000fe20000000000 */
[----:B------:R-:W-:Y:S01]  /*3e00*/  FADD R10, R10, R55 ;  /* 0x000000370a0a7221 */ /* 0x000fe20000000000 */
[----:B------:R-:W-:Y:S01]  /*3e10*/  F2FP.BF16.F32.PACK_AB R29, R39, R38 ;  /* 0x00000026271d723e */ /* 0x000fe200000010ff */
[----:B--2---:R-:W-:Y:S01]  /*3e20*/  FADD R88, R42, R41 ;  /* 0x000000292a587221 */ /* 0x004fe20000000000 */
[----:B------:R-:W-:Y:S01]  /*3e30*/  FADD R91, R54, R91 ;  /* 0x0000005b365b7221 */ /* 0x000fe20000000000 */
[----:B-----5:R-:W-:Y:S01]  /*3e40*/  @!P2 FMUL R9, R9, R9 ;  /* 0x000000090909a220 */ /* 0x020fe20000400000 */
[----:B------:R1:W2:Y:S01]  /*3e50*/  SYNCS.PHASECHK.TRANS64.TRYWAIT P2, [UR6+0x12400], R11 ;  /* 0x0124000bff0075a7 */ /* 0x0002a20008040146 */
[----:B------:R-:W-:Y:S01]  /*3e60*/  FADD R31, R31, R88 ;  /* 0x000000581f1f7221 */ /* 0x000fe20000000000 */
[----:B------:R-:W-:Y:S01]  /*3e70*/  FADD R91, R30, R91 ;  /* 0x0000005b1e5b7221 */ /* 0x000fe20000000000 */
[----:B------:R-:W-:Y:S01]  /*3e80*/  FFMA R0, R9, R0, R34 ;  /* 0x0000000009007223 */ /* 0x000fe20000000022 */
[----:B------:R-:W-:Y:S01]  /*3e90*/  F2FP.BF16.F32.PACK_AB R30, R37, R36 ;  /* 0x00000024251e723e */ /* 0x000fe200000010ff */
[----:B------:R-:W-:Y:S01]  /*3ea0*/  FADD R10, R10, R31 ;  /* 0x0000001f0a0a7221 */ /* 0x000fe20000000000 */
[----:B---3--:R-:W-:Y:S01]  /*3eb0*/  @!P4 FMUL R27, R27, R27 ;  /* 0x0000001b1b1bc220 */ /* 0x008fe20000400000 */
[-C--:B------:R-:W-:Y:S01]  /*3ec0*/  FMUL R56, R56, R9.reuse ;  /* 0x0000000938387220 */ /* 0x080fe20000400000 */
[----:B------:R-:W-:Y:S01]  /*3ed0*/  FMUL R57, R57, R9 ;  /* 0x0000000939397220 */ /* 0x000fe20000400000 */
[----:B------:R-:W-:Y:S01]  /*3ee0*/  FADD R10, R10, R91 ;  /* 0x0000005b0a0a7221 */ /* 0x000fe20000000000 */
[-C--:B------:R-:W-:Y:S01]  /*3ef0*/  FMUL R58, R58, R27.reuse ;  /* 0x0000001b3a3a7220 */ /* 0x080fe20000400000 */
[-C--:B------:R-:W-:Y:S01]  /*3f00*/  FMUL R59, R59, R27.reuse ;  /* 0x0000001b3b3b7220 */ /* 0x080fe20000400000 */
[-C--:B------:R-:W-:Y:S01]  /*3f10*/  FMUL R62, R62, R27.reuse ;  /* 0x0000001b3e3e7220 */ /* 0x080fe20000400000 */
[----:B------:R-:W-:Y:S01]  /*3f20*/  FFMA R6, R27, R6, R10 ;  /* 0x000000061b067223 */ /* 0x000fe2000000000a */
[-C--:B------:R-:W-:Y:S01]  /*3f30*/  FMUL R63, R63, R27.reuse ;  /* 0x0000001b3f3f7220 */ /* 0x080fe20000400000 */
        /* <DEDUP_REMOVED lines=11> */
[----:B------:R-:W-:Y:S01]  /*3ff0*/  FMUL R87, R87, R27 ;  /* 0x0000001b57577220 */ /* 0x000fe20000400000 */
        /* <DEDUP_REMOVED lines=14> */
[----:B------:R-:W-:-:S02]  /*40e0*/  F2FP.BF16.F32.PACK_AB R27, R49, R48 ;  /* 0x00000030311b723e */ /* 0x000fc400000010ff */
[----:B------:R-:W-:Y:S02]  /*40f0*/  F2FP.BF16.F32.PACK_AB R31, R43, R42 ;  /* 0x0000002a2b1f723e */ /* 0x000fe400000010ff */
[----:B------:R-:W-:Y:S02]  /*4100*/  F2FP.BF16.F32.PACK_AB R32, R12, R13 ;  /* 0x0000000d0c20723e */ /* 0x000fe400000010ff */
[----:B------:R-:W-:Y:S02]  /*4110*/  F2FP.BF16.F32.PACK_AB R33, R46, R53 ;  /* 0x000000352e21723e */ /* 0x000fe400000010ff */
[----:B------:R-:W-:Y:S02]  /*4120*/  F2FP.BF16.F32.PACK_AB R34, R14, R15 ;  /* 0x0000000f0e22723e */ /* 0x000fe400000010ff */
[----:B------:R-:W-:Y:S02]  /*4130*/  F2FP.BF16.F32.PACK_AB R35, R50, R47 ;  /* 0x0000002f3223723e */ /* 0x000fe400000010ff */
[----:B------:R-:W-:-:S02]  /*4140*/  F2FP.BF16.F32.PACK_AB R36, R8, R21 ;  /* 0x000000150824723e */ /* 0x000fc400000010ff */
[----:B------:R-:W-:Y:S02]  /*4150*/  F2FP.BF16.F32.PACK_AB R37, R52, R51 ;  /* 0x000000333425723e */ /* 0x000fe400000010ff */
[----:B------:R-:W-:Y:S01]  /*4160*/  F2FP.BF16.F32.PACK_AB R38, R20, R23 ;  /* 0x000000171426723e */ /* 0x000fe200000010ff */
[----:B-12---:R-:W-:Y:S06]  /*4170*/  @!P0 BRA `(.L_x_29) ;  /* 0x0000000000048947 */ /* 0x006fec0003800000 */
[----:B------:R-:W-:Y:S01]  /*4180*/  BPT.TRAP 0x1 ;  /* 0x000000040000795c */ /* 0x000fe20000300000 */
.L_x_29:
[----:B------:R-:W-:Y:S05]  /*4190*/  @P2 BRA `(.L_x_30) ;  /* 0x0000000000082947 */ /* 0x000fea0003800000 */
[----:B------:R-:W1:Y:S02]  /*41a0*/  SYNCS.PHASECHK.TRANS64.TRYWAIT P2, [UR6+0x12400], R11 ;  /* 0x0124000bff0075a7 */ /* 0x000e640008040146 */
[----:B-1----:R-:W-:Y:S05]  /*41b0*/  @!P2 BRA `(.L_x_31) ;  /* 0x000000500008a947 */ /* 0x002fea0003800000 */
.L_x_30:
[----:B------:R-:W-:Y:S01]  /*41c0*/  ULEA UR10, UR36, UR48, 0x9 ;  /* 0x00000030240a7291 */ /* 0x000fe2000f8e483f */
[----:B------:R-:W-:Y:S01]  /*41d0*/  WARPGROUP.ARRIVE ;  /* 0x00000000000079c5 */ /* 0x000fe20000000000 */
[----:B------:R-:W-:Y:S01]  /*41e0*/  UMOV UR7, 0x40000040 ;  /* 0x4000004000077882 */ /* 0x000fe20000000000 */
[----:B------:R-:W-:-:S04]  /*41f0*/  F2FP.BF16.F32.PACK_AB R39, R40, R41 ;  /* 0x000000292827723e */ /* 0x000fc800000010ff */
[----:B------:R-:W-:Y:S02]  /*4200*/  UMOV UR6, UR10 ;  /* 0x0000000a00067c82 */ /* 0x000fe40008000000 */
        /* <DEDUP_REMOVED lines=19> */
.L_x_32:
[----:B------:R-:W-:-:S04]  /*4340*/  ULEA UR6, UR21, UR49, 0x3 ;  /* 0x0000003115067291 */ /* 0x000fc8000f8e183f */
[----:B------:R-:W-:-:S04]  /*4350*/  UIADD3 UR6, UR6, 0x12428, URZ ;  /* 0x0001242806067890 */ /* 0x000fc8000fffe03f */
[----:B------:R-:W-:-:S09]  /*4360*/  UPRMT UR6, URZ, 0x654, UR6 ;  /* 0x000006543f067896 */ /* 0x000fd20008000006 */
[----:B------:R-:W-:Y:S01]  /*4370*/  SYNCS.ARRIVE.TRANS64.RED.A1T0 RZ, [UR6], RZ ;  /* 0x000000ffffff79a7 */ /* 0x000fe20008100406 */
[----:B------:R-:W-:Y:S05]  /*4380*/  @P1 BRA `(.L_x_33) ;  /* 0x0000000000041947 */ /* 0x000fea0003800000 */
[----:B------:R-:W-:Y:S01]  /*4390*/  BPT.TRAP 0x1 ;  /* 0x000000040000795c */ /* 0x000fe20000300000 */
.L_x_33:
[----:B------:R-:W-:-:S04]  /*43a0*/  UIADD3 UR21, UR21, 0x1, URZ ;  /* 0x0000000115157890 */ /* 0x000fc8000fffe03f */
[----:B------:R-:W-:-:S04]  /*43b0*/  UISETP.NE.AND UP0, UPT, UR21, 0x5, UPT ;  /* 0x000000051500788c */ /* 0x000fc8000bf05270 */
[----:B------:R-:W-:Y:S01]  /*43c0*/  USEL UR21, UR21, URZ, UP0 ;  /* 0x0000003f15157287 */ /* 0x000fe20008000000 */
[----:B------:R-:W-:Y:S11]  /*43d0*/  @!P0 BRA `(.L_x_34) ;  /* 0x0000000000048947 */ /* 0x000ff60003800000 */
[----:B------:R-:W-:Y:S01]  /*43e0*/  BPT.TRAP 0x1 ;  /* 0x000000040000795c */ /* 0x000fe20000300000 */
.L_x_34:
[----:B------:R-:W-:-:S04]  /*43f0*/  ULEA UR6, UR21, UR49, 0x3 ;  /* 0x0000003115067291 */ /* 0x000fc8000f8e183f */
[----:B------:R-:W-:-:S04]  /*4400*/  UIADD3 UR6, UR6, 0x12428, URZ ;  /* 0x0001242806067890 */ /* 0x000fc8000fffe03f */
[----:B------:R-:W-:-:S09]  /*4410*/  UPRMT UR6, URZ, 0x654, UR6 ;  /* 0x000006543f067896 */ /* 0x000fd20008000006 */
[----:B------:R-:W-:Y:S01]  /*4420*/  SYNCS.ARRIVE.TRANS64.RED.A1T0 RZ, [UR6], RZ ;  /* 0x000000ffffff79a7 */ /* 0x000fe20008100406 */
[----:B------:R-:W-:Y:S05]  /*4430*/  @P1 BRA `(.L_x_35) ;  /* 0x0000000000041947 */ /* 0x000fea0003800000 */
[----:B------:R-:W-:Y:S01]  /*4440*/  BPT.TRAP 0x1 ;  /* 0x000000040000795c */ /* 0x000fe20000300000 */
.L_x_35:
[----:B------:R-:W-:Y:S01]  /*4450*/  UIADD3 UR36, UR36, 0x1, URZ ;  /* 0x0000000124247890 */ /* 0x000fe2000fffe03f */
[C---:B------:R-:W-:Y:S01]  /*4460*/  ISETP.GT.AND P2, PT, R7.reuse, 0x2, PT ;  /* 0x000000020700780c */ /* 0x040fe20003f44270 */
[----:B------:R-:W-:Y:S01]  /*4470*/  UIADD3 UR21, UR21, 0x1, URZ ;  /* 0x0000000115157890 */ /* 0x000fe2000fffe03f */
[----:B------:R-:W-:Y:S01]  /*4480*/  VIADD R7, R7, 0xffffffff ;  /* 0xffffffff07077836 */ /* 0x000fe20000000000 */
[----:B------:R-:W-:Y:S01]  /*4490*/  UISETP.NE.AND UP1, UPT, UR36, 0x5, UPT ;  /* 0x000000052400788c */ /* 0x000fe2000bf25270 */
[----:B------:R-:W-:Y:S01]  /*44a0*/  VIADD R3, R3, 0x40 ;  /* 0x0000004003037836 */ /* 0x000fe20000000000 */
[----:B------:R-:W-:Y:S01]  /*44b0*/  UISETP.NE.AND UP0, UPT, UR21, 0x5, UPT ;  /* 0x000000051500788c */ /* 0x000fe2000bf05270 */
[----:B------:R-:W-:Y:S01]  /*44c0*/  MOV R9, R4 ;  /* 0x0000000400097202 */ /* 0x000fe20000000f00 */
[----:B------:R-:W-:Y:S01]  /*44d0*/  USEL UR6, URZ, 0x1, UP1 ;  /* 0x000000013f067887 */ /* 0x000fe20008800000 */
[----:B-1----:R-:W-:Y:S01]  /*44e0*/  IMAD.MOV.U32 R11, RZ, RZ, R5 ;  /* 0x000000ffff0b7224 */ /* 0x002fe200078e0005 */
[----:B------:R-:W-:-:S02]  /*44f0*/  USEL UR21, UR21, URZ, UP0 ;  /* 0x0000003f15157287 */ /* 0x000fc40008000000 */
[----:B------:R-:W-:Y:S02]  /*4500*/  USEL UR36, UR36, URZ, UP1 ;  /* 0x0000003f24247287 */ /* 0x000fe40008800000 */
[----:B------:R-:W-:Y:S01]  /*4510*/  LOP3.LUT R18, R18, UR6, RZ, 0x3c, !PT ;  /* 0x0000000612127c12 */ /* 0x000fe2000f8e3cff */
[----:B------:R-:W-:Y:S09]  /*4520*/  @P2 BRA `(.L_x_36) ;  /* 0xffffffe400dc2947 */ /* 0x000ff2000383ffff */
.L_x_25:
[----:B------:R-:W-:-:S13]  /*4530*/  ISETP.GE.AND P2, PT, R7, 0x1, PT ;  /* 0x000000010700780c */ /* 0x000fda0003f46270 */
[----:B------:R-:W-:Y:S05]  /*4540*/  @!P2 BRA `(.L_x_37) ;  /* 0x0000001c0038a947 */ /* 0x000fea0003800000 */
[----:B------:R-:W-:Y:S01]  /*4550*/  IMAD.MOV.U32 R8, RZ, RZ, R4 ;  /* 0x000000ffff087224 */ /* 0x000fe200078e0004 */
[----:B------:R-:W-:Y:S01]  /*4560*/  ULDC UR22, c[0x0][0x28c] ;  /* 0x0000a30000167ab9 */ /* 0x000fe20000000800 */
[----:B------:R-:W-:Y:S01]  /*4570*/  IMAD.MOV.U32 R9, RZ, RZ, R5 ;  /* 0x000000ffff097224 */ /* 0x000fe200078e0005 */
[----:B------:R-:W-:-:S06]  /*4580*/  ULDC UR23, c[0x0][0x604] ;  /* 0x0001810000177ab9 */ /* 0x000fcc0000000800 */
.L_x_48:
[----:B------:R-:W-:Y:S05]  /*4590*/  @!P0 BRA `(.L_x_38) ;  /* 0x0000000000048947 */ /* 0x000fea0003800000 */
[----:B------:R-:W-:Y:S01]  /*45a0*/  BPT.TRAP 0x1 ;  /* 0x000000040000795c */ /* 0x000fe20000300000 */
.L_x_38:
[----:B------:R-:W-:Y:S01]  /*45b0*/  ULEA UR6, UR36, UR49, 0x3 ;  /* 0x0000003124067291 */ /* 0x000fe2000f8e183f */
[----:B------:R-:W-:-:S08]  /*45c0*/  SHF.L.U32 R4, R18, 0x1f, RZ ;  /* 0x0000001f12047819 */ /* 0x000fd000000006ff */
[----:B------:R-:W1:Y:S02]  /*45d0*/  SYNCS.PHASECHK.TRANS64.TRYWAIT P2, [UR6+0x12400], R4 ;  /* 0x01240004ff0075a7 */ /* 0x000e640008040146 */
[----:B-1----:R-:W-:Y:S05]  /*45e0*/  @!P2 BRA `(.L_x_39) ;  /* 0x0000004c0014a947 */ /* 0x002fea0003800000 */
.L_x_126:
        /* <DEDUP_REMOVED lines=27> */
.L_x_40:
[C---:B-1----:R-:W-:Y:S01]  /*47a0*/  IADD3 R4, R3.reuse, 0x1, RZ ;  /* 0x0000000103047810 */ /* 0x042fe20007ffe0ff */
[C---:B------:R-:W-:Y:S01]  /*47b0*/  VIADD R5, R3.reuse, 0x8 ;  /* 0x0000000803057836 */ /* 0x040fe20000000000 */
[C---:B------:R-:W-:Y:S01]  /*47c0*/  ISETP.GE.AND P5, PT, R3.reuse, UR22, PT ;  /* 0x0000001603007c0c */ /* 0x040fe2000bfa6270 */
[C---:B------:R-:W-:Y:S01]  /*47d0*/  VIADD R10, R3.reuse, 0x9 ;  /* 0x00000009030a7836 */ /* 0x040fe20000000000 */
[----:B------:R-:W-:Y:S01]  /*47e0*/  ISETP.GE.AND P6, PT, R4, UR22, PT ;  /* 0x0000001604007c0c */ /* 0x000fe2000bfc6270 */
[----:B------:R-:W-:Y:S01]  /*47f0*/  ULEA UR6, UR36, UR49, 0x3 ;  /* 0x0000003124067291 */ /* 0x000fe2000f8e183f */
[----:B------:R-:W-:Y:S02]  /*4800*/  IADD3 R4, R3, 0x10, RZ ;  /* 0x0000001003047810 */ /* 0x000fe40007ffe0ff */
[----:B------:R-:W-:Y:S01]  /*4810*/  ISETP.GE.AND P3, PT, R5, UR22, PT ;  /* 0x0000001605007c0c */ /* 0x000fe2000bf66270 */
[C---:B------:R-:W-:Y:S01]  /*4820*/  VIADD R5, R3.reuse, 0x18 ;  /* 0x0000001803057836 */ /* 0x040fe20000000000 */
[----:B------:R-:W-:Y:S01]  /*4830*/  ISETP.GE.AND P4, PT, R4, UR22, PT ;  /* 0x0000001604007c0c */ /* 0x000fe2000bf86270 */
[----:B------:R-:W-:Y:S01]  /*4840*/  VIADD R4, R3, 0x11 ;  /* 0x0000001103047836 */ /* 0x000fe20000000000 */
[----:B------:R-:W-:-:S02]  /*4850*/  FSEL R26, R26, -INF , !P5 ;  /* 0xff8000001a1a7808 */ /* 0x000fc40006800000 */
[----:B------:R-:W-:Y:S02]  /*4860*/  FSEL R25, R25, -INF , !P6 ;  /* 0xff80000019197808 */ /* 0x000fe40007000000 */
[----:B------:R-:W-:Y:S02]  /*4870*/  FSEL R27, R27, -INF , !P6 ;  /* 0xff8000001b1b7808 */ /* 0x000fe40007000000 */
[----:B------:R-:W-:Y:S02]  /*4880*/  FSEL R11, R24, -INF , !P5 ;  /* 0xff800000180b7808 */ /* 0x000fe40006800000 */
[----:B------:R-:W-:Y:S02]  /*4890*/  ISETP.GE.AND P6, PT, R5, UR22, PT ;  /* 0x0000001605007c0c */ /* 0x000fe4000bfc6270 */
[----:B------:R-:W-:Y:S02]  /*48a0*/  ISETP.GE.AND P5, PT, R4, UR22, PT ;  /* 0x0000001604007c0c */ /* 0x000fe4000bfa6270 */
[----:B------:R-:W-:-:S02]  /*48b0*/  IADD3 R5, R3, 0x19, RZ ;  /* 0x0000001903057810 */ /* 0x000fc40007ffe0ff */
[----:B------:R-:W-:Y:S02]  /*48c0*/  FMNMX R4, R26, R9, !PT ;  /* 0x000000091a047209 */ /* 0x000fe40007800000 */
[----:B------:R-:W-:Y:S02]  /*48d0*/  FSEL R28, R28, -INF , !P3 ;  /* 0xff8000001c1c7808 */ /* 0x000fe40005800000 */
[----:B------:R-:W-:Y:S02]  /*48e0*/  FSEL R30, R30, -INF , !P3 ;  /* 0xff8000001e1e7808 */ /* 0x000fe40005800000 */
[----:B------:R-:W-:Y:S02]  /*48f0*/  ISETP.GE.AND P3, PT, R5, UR22, PT ;  /* 0x0000001605007c0c */ /* 0x000fe4000bf66270 */
[----:B------:R-:W-:Y:S01]  /*4900*/  ISETP.GE.AND P2, PT, R10, UR22, PT ;  /* 0x000000160a007c0c */ /* 0x000fe2000bf46270 */
[----:B------:R-:W-:Y:S01]  /*4910*/  VIADD R10, R3, 0x20 ;  /* 0x00000020030a7836 */ /* 0x000fe20000000000 */
[----:B------:R-:W-:-:S02]  /*4920*/  FMNMX R5, R27, R4, !PT ;  /* 0x000000041b057209 */ /* 0x000fc40007800000 */
[----:B------:R-:W-:Y:S02]  /*4930*/  FSEL R31, R31, -INF , !P2 ;  /* 0xff8000001f1f7808 */ /* 0x000fe40005000000 */
[----:B------:R-:W-:Y:S02]  /*4940*/  FMNMX R4, R30, R5, !PT ;  /* 0x000000051e047209 */ /* 0x000fe40007800000 */
[----:B------:R-:W-:Y:S02]  /*4950*/  FSEL R34, R34, -INF , !P4 ;  /* 0xff80000022227808 */ /* 0x000fe40006000000 */
[----:B------:R-:W-:Y:S02]  /*4960*/  FMNMX R5, R31, R4, !PT ;  /* 0x000000041f057209 */ /* 0x000fe40007800000 */
[----:B------:R-:W-:Y:S02]  /*4970*/  FSEL R29, R29, -INF , !P2 ;  /* 0xff8000001d1d7808 */ /* 0x000fe40005000000 */
[----:B------:R-:W-:-:S02]  /*4980*/  FSEL R35, R35, -INF , !P5 ;  /* 0xff80000023237808 */ /* 0x000fc40006800000 */
[----:B------:R-:W-:Y:S02]  /*4990*/  FMNMX R4, R34, R5, !PT ;  /* 0x0000000522047209 */ /* 0x000fe40007800000 */
[----:B------:R-:W-:Y:S01]  /*49a0*/  ISETP.GE.AND P2, PT, R10, UR22, PT ;  /* 0x000000160a007c0c */ /* 0x000fe2000bf46270 */
[----:B------:R-:W-:Y:S01]  /*49b0*/  VIADD R10, R3, 0x21 ;  /* 0x00000021030a7836 */ /* 0x000fe20000000000 */
[----:B------:R-:W-:Y:S02]  /*49c0*/  FSEL R38, R38, -INF , !P6 ;  /* 0xff80000026267808 */ /* 0x000fe40007000000 */
[----:B------:R-:W-:Y:S02]  /*49d0*/  FMNMX R5, R35, R4, !PT ;  /* 0x0000000423057209 */ /* 0x000fe40007800000 */
[----:B------:R-:W-:Y:S02]  /*49e0*/  FSEL R33, R33, -INF , !P5 ;  /* 0xff80000021217808 */ /* 0x000fe40006800000 */
[----:B------:R-:W-:Y:S01]  /*49f0*/  ISETP.GE.AND P5, PT, R10, UR22, PT ;  /* 0x000000160a007c0c */ /* 0x000fe2000bfa6270 */
[----:B------:R-:W-:Y:S01]  /*4a00*/  VIADD R10, R3, 0x29 ;  /* 0x00000029030a7836 */ /* 0x000fe20000000000 */
[----:B------:R-:W-:-:S02]  /*4a10*/  FSEL R39, R39, -INF , !P3 ;  /* 0xff80000027277808 */ /* 0x000fc40005800000 */
[----:B------:R-:W-:Y:S02]  /*4a20*/  FMNMX R4, R38, R5, !PT ;  /* 0x0000000526047209 */ /* 0x000fe40007800000 */
[----:B------:R-:W-:Y:S02]  /*4a30*/  IADD3 R12, R3, 0x28, RZ ;  /* 0x00000028030c7810 */ /* 0x000fe40007ffe0ff */
[----:B------:R-:W-:Y:S02]  /*4a40*/  FSEL R36, R36, -INF , !P6 ;  /* 0xff80000024247808 */ /* 0x000fe40007000000 */
[----:B------:R-:W-:Y:S02]  /*4a50*/  FSEL R42, R42, -INF , !P2 ;  /* 0xff8000002a2a7808 */ /* 0x000fe40005000000 */
[----:B------:R-:W-:Y:S02]  /*4a60*/  FMNMX R5, R39, R4, !PT ;  /* 0x0000000427057209 */ /* 0x000fe40007800000 */
[----:B------:R-:W-:Y:S01]  /*4a70*/  ISETP.GE.AND P6, PT, R10, UR22, PT ;  /* 0x000000160a007c0c */ /* 0x000fe2000bfc6270 */
[----:B------:R-:W-:Y:S01]  /*4a80*/  VIADD R10, R3, 0x30 ;  /* 0x00000030030a7836 */ /* 0x000fe20000000000 */
[----:B------:R-:W-:-:S02]  /*4a90*/  FSEL R32, R32, -INF , !P4 ;  /* 0xff80000020207808 */ /* 0x000fc40006000000 */
[----:B------:R-:W-:Y:S02]  /*4aa0*/  ISETP.GE.AND P4, PT, R12, UR22, PT ;  /* 0x000000160c007c0c */ /* 0x000fe4000bf86270 */
[----:B------:R-:W-:Y:S02]  /*4ab0*/  FSEL R43, R43, -INF , !P5 ;  /* 0xff8000002b2b7808 */ /* 0x000fe40006800000 */
[----:B------:R-:W-:Y:S02]  /*4ac0*/  FMNMX R4, R42, R5, !PT ;  /* 0x000000052a047209 */ /* 0x000fe40007800000 */
[----:B------:R-:W-:Y:S02]  /*4ad0*/  FSEL R37, R37, -INF , !P3 ;  /* 0xff80000025257808 */ /* 0x000fe40005800000 */
[----:B------:R-:W-:Y:S02]  /*4ae0*/  ISETP.GE.AND P3, PT, R10, UR22, PT ;  /* 0x000000160a007c0c */ /* 0x000fe4000bf66270 */
[----:B------:R-:W-:-:S02]  /*4af0*/  IADD3 R10, R3, 0x31, RZ ;  /* 0x00000031030a7810 */ /* 0x000fc40007ffe0ff */
[----:B------:R-:W-:Y:S02]  /*4b00*/  FSEL R46, R46, -INF , !P4 ;  /* 0xff8000002e2e7808 */ /* 0x000fe40006000000 */
[----:B------:R-:W-:Y:S02]  /*4b10*/  FMNMX R5, R43, R4, !PT ;  /* 0x000000042b057209 */ /* 0x000fe40007800000 */
[----:B------:R-:W-:Y:S02]  /*4b20*/  FSEL R40, R40, -INF , !P2 ;  /* 0xff80000028287808 */ /* 0x000fe40005000000 */
[----:B------:R-:W-:Y:S01]  /*4b30*/  ISETP.GE.AND P2, PT, R10, UR22, PT ;  /* 0x000000160a007c0c */ /* 0x000fe2000bf46270 */
[----:B------:R-:W-:Y:S01]  /*4b40*/  VIADD R10, R3, 0x38 ;  /* 0x00000038030a7836 */ /* 0x000fe20000000000 */
[----:B------:R-:W-:Y:S02]  /*4b50*/  FSEL R47, R47, -INF , !P6 ;  /* 0xff8000002f2f7808 */ /* 0x000fe40007000000 */
[----:B------:R-:W-:-:S02]  /*4b60*/  FMNMX R4, R46, R5, !PT ;  /* 0x000000052e047209 */ /* 0x000fc40007800000 */
        /* <DEDUP_REMOVED lines=8> */
[----:B------:R-:W-:Y:S02]  /*4bf0*/  ISETP.GE.AND P4, PT, R10, UR22, PT ;  /* 0x000000160a007c0c */ /* 0x000fe4000bf86270 */
[----:B------:R-:W-:Y:S02]  /*4c00*/  FSEL R54, R54, -INF , !P5 ;  /* 0xff80000036367808 */ /* 0x000fe40006800000 */
[----:B------:R-:W-:Y:S02]  /*4c10*/  FMNMX R5, R51, R4, !PT ;  /* 0x0000000433057209 */ /* 0x000fe40007800000 */
[----:B------:R-:W-:Y:S02]  /*4c20*/  FSEL R55, R55, -INF , !P4 ;  /* 0xff80000037377808 */ /* 0x000fe40006000000 */
[----:B------:R-:W-:-:S02]  /*4c30*/  FMNMX R4, R54, R5, !PT ;  /* 0x0000000536047209 */ /* 0x000fc40007800000 */
[----:B------:R-:W-:Y:S02]  /*4c40*/  P2R R13, PR, RZ, 0x2 ;  /* 0x00000002ff0d7803 */ /* 0x000fe40000000000 */
[----:B------:R-:W-:Y:S02]  /*4c50*/  FMNMX R10, R55, R4, !PT ;  /* 0x00000004370a7209 */ /* 0x000fe40007800000 */
[----:B------:R-:W-:Y:S02]  /*4c60*/  FMNMX R4, R11, R8, !PT ;  /* 0x000000080b047209 */ /* 0x000fe40007800000 */
[----:B------:R-:W-:Y:S01]  /*4c70*/  FSEL R45, R45, -INF , !P6 ;  /* 0xff8000002d2d7808 */ /* 0x000fe20007000000 */
[----:B------:R-:W1:Y:S01]  /*4c80*/  SHFL.BFLY PT, R5, R10, 0x1, 0x1f ;  /* 0x0c201f000a057f89 */ /* 0x000e6200000e0000 */
[----:B------:R-:W-:Y:S02]  /*4c90*/  FSEL R48, R48, -INF , !P3 ;  /* 0xff80000030307808 */ /* 0x000fe40005800000 */
[----:B------:R-:W-:-:S02]  /*4ca0*/  FSEL R52, R52, -INF , !P5 ;  /* 0xff80000034347808 */ /* 0x000fc40006800000 */
[----:B------:R-:W-:Y:S02]  /*4cb0*/  FSEL R49, R49, -INF , !P2 ;  /* 0xff80000031317808 */ /* 0x000fe40005000000 */
[----:B------:R-:W-:Y:S02]  /*4cc0*/  FSEL R53, R53, -INF , !P4 ;  /* 0xff80000035357808 */ /* 0x000fe40006000000 */
[----:B-1----:R-:W-:-:S05]  /*4cd0*/  FMNMX R12, R10, R5, !PT ;  /* 0x000000050a0c7209 */ /* 0x002fca0007800000 */
[----:B------:R-:W1:Y:S02]  /*4ce0*/  SHFL.BFLY PT, R5, R12, 0x2, 0x1f ;  /* 0x0c401f000c057f89 */ /* 0x000e6400000e0000 */
[----:B-1----:R-:W-:-:S04]  /*4cf0*/  FMNMX R5, R12, R5, !PT ;  /* 0x000000050c057209 */ /* 0x002fc80007800000 */
[----:B------:R-:W-:-:S04]  /*4d00*/  FSETP.NEU.AND P1, PT, R5, -INF , PT ;  /* 0xff8000000500780b */ /* 0x000fc80003f2d000 */
[----:B------:R-:W-:Y:S02]  /*4d10*/  FSEL R14, R5, RZ, P1 ;  /* 0x000000ff050e7208 */ /* 0x000fe40000800000 */
[----:B------:R-:W-:Y:S02]  /*4d20*/  ISETP.NE.AND P1, PT, R13, RZ, PT ;  /* 0x000000ff0d00720c */ /* 0x000fe40003f25270 */
[----:B------:R-:W-:Y:S01]  /*4d30*/  FMNMX R13, R25, R4, !PT ;  /* 0x00000004190d7209 */ /* 0x000fe20007800000 */
[C---:B------:R-:W-:Y:S01]  /*4d40*/  FMUL R10, R14.reuse, UR23 ;  /* 0x000000170e0a7c20 */ /* 0x040fe20008400000 */
[----:B------:R-:W-:Y:S02]  /*4d50*/  FADD R14, -R14, R9 ;  /* 0x000000090e0e7221 */ /* 0x000fe40000000100 */
[----:B------:R-:W-:Y:S01]  /*4d60*/  FMNMX R4, R28, R13, !PT ;  /* 0x0000000d1c047209 */ /* 0x000fe20007800000 */
[--C-:B------:R-:W-:Y:S01]  /*4d70*/  FFMA R26, R26, UR23, -R10.reuse ;  /* 0x000000171a1a7c23 */ /* 0x100fe2000800080a */
[--C-:B------:R-:W-:Y:S01]  /*4d80*/  FFMA R27, R27, UR23, -R10.reuse ;  /* 0x000000171b1b7c23 */ /* 0x100fe2000800080a */
        /* <DEDUP_REMOVED lines=17> */
[----:B------:R-:W-:Y:S01]  /*4ea0*/  FMNMX R13, R37, R4, !PT ;  /* 0x00000004250d7209 */ /* 0x000fe20007800000 */
[--C-:B------:R-:W-:Y:S01]  /*4eb0*/  FFMA R21, R47, UR23, -R10.reuse ;  /* 0x000000172f157c23 */ /* 0x100fe2000800080a */
[----:B------:R-:W-:Y:S01]  /*4ec0*/  FSETP.GEU.AND P4, PT, R34, -126, PT ;  /* 0xc2fc00002200780b */ /* 0x000fe20003f8e000 */
[----:B------:R-:W-:Y:S01]  /*4ed0*/  @!P3 FMUL R27, R27, 0.5 ;  /* 0x3f0000001b1bb820 */ /* 0x000fe20000400000 */
[----:B------:R-:W-:Y:S01]  /*4ee0*/  FMNMX R4, R40, R13, !PT ;  /* 0x0000000d28047209 */ /* 0x000fe20007800000 */
[----:B------:R-:W1:Y:S01]  /*4ef0*/  MUFU.EX2 R88, R26 ;  /* 0x0000001a00587308 */ /* 0x000e620000000800 */
[--C-:B------:R-:W-:Y:S01]  /*4f00*/  FFMA R51, R51, UR23, -R10.reuse ;  /* 0x0000001733337c23 */ /* 0x100fe2000800080a */
[----:B------:R-:W-:Y:S01]  /*4f10*/  @!P5 FMUL R31, R31, 0.5 ;  /* 0x3f0000001f1fd820 */ /* 0x000fe20000400000 */
[----:B------:R-:W-:Y:S01]  /*4f20*/  FMNMX R13, R41, R4, !PT ;  /* 0x00000004290d7209 */ /* 0x000fe20007800000 */
[--C-:B------:R-:W-:Y:S01]  /*4f30*/  FFMA R23, R50, UR23, -R10.reuse ;  /* 0x0000001732177c23 */ /* 0x100fe2000800080a */
[----:B------:R-:W-:Y:S01]  /*4f40*/  FFMA R55, R55, UR23, -R10 ;  /* 0x0000001737377c23 */ /* 0x000fe2000800080a */
[----:B------:R-:W-:Y:S01]  /*4f50*/  @!P2 FMUL R30, R30, 0.5 ;  /* 0x3f0000001e1ea820 */ /* 0x000fe20000400000 */
[----:B------:R-:W-:Y:S01]  /*4f60*/  FMNMX R4, R44, R13, !PT ;  /* 0x0000000d2c047209 */ /* 0x000fe20007800000 */
[----:B------:R-:W2:Y:S01]  /*4f70*/  MUFU.EX2 R89, R27 ;  /* 0x0000001b00597308 */ /* 0x000ea20000000800 */
[----:B------:R-:W-:Y:S01]  /*4f80*/  FMUL R14, R14, UR23 ;  /* 0x000000170e0e7c20 */ /* 0x000fe20008400000 */
[----:B------:R-:W-:Y:S01]  /*4f90*/  @!P4 FMUL R34, R34, 0.5 ;  /* 0x3f0000002222c820 */ /* 0x000fe20000400000 */
[----:B------:R-:W-:-:S04]  /*4fa0*/  FMNMX R13, R45, R4, !PT ;  /* 0x000000042d0d7209 */ /* 0x000fc80007800000 */
[----:B------:R-:W-:Y:S01]  /*4fb0*/  FMNMX R4, R48, R13, !PT ;  /* 0x0000000d30047209 */ /* 0x000fe20007800000 */
[----:B------:R-:W3:Y:S01]  /*4fc0*/  MUFU.EX2 R35, R31 ;  /* 0x0000001f00237308 */ /* 0x000ee20000000800 */
[----:B-1----:R-:W-:Y:S01]  /*4fd0*/  @!P6 FMUL R88, R88, R88 ;  /* 0x000000585858e220 */ /* 0x002fe20000400000 */
[----:B------:R-:W-:Y:S02]  /*4fe0*/  FSETP.GEU.AND P6, PT, R12, -126, PT ;  /* 0xc2fc00000c00780b */ /* 0x000fe40003fce000 */
[----:B------:R-:W-:-:S04]  /*4ff0*/  FMNMX R13, R49, R4, !PT ;  /* 0x00000004310d7209 */ /* 0x000fc80007800000 */
[----:B------:R-:W-:Y:S01]  /*5000*/  FMNMX R4, R52, R13, !PT ;  /* 0x0000000d34047209 */ /* 0x000fe20007800000 */
[----:B------:R-:W1:Y:S01]  /*5010*/  MUFU.EX2 R90, R30 ;  /* 0x0000001e005a7308 */ /* 0x000e620000000800 */
[----:B--2---:R-:W-:Y:S01]  /*5020*/  @!P3 FMUL R89, R89, R89 ;  /* 0x000000595959b220 */ /* 0x004fe20000400000 */
[----:B------:R-:W-:Y:S02]  /*5030*/  FSETP.GEU.AND P3, PT, R38, -126, PT ;  /* 0xc2fc00002600780b */ /* 0x000fe40003f6e000 */
[----:B------:R-:W-:Y:S02]  /*5040*/  FMNMX R4, R53, R4, !PT ;  /* 0x0000000435047209 */ /* 0x000fe40007800000 */
[----:B------:R-:W-:Y:S02]  /*5050*/  @!P6 FMUL R12, R12, 0.5 ;  /* 0x3f0000000c0ce820 */ /* 0x000fe40000400000 */
[----:B------:R-:W2:Y:S01]  /*5060*/  MUFU.EX2 R91, R34 ;  /* 0x00000022005b7308 */ /* 0x000ea20000000800 */
[----:B------:R-:W4:Y:S01]  /*5070*/  SHFL.BFLY PT, R13, R4, 0x1, 0x1f ;  /* 0x0c201f00040d7f89 */ /* 0x000f2200000e0000 */
[----:B---3--:R-:W-:Y:S01]  /*5080*/  @!P5 FMUL R35, R35, R35 ;  /* 0x000000232323d220 */ /* 0x008fe20000400000 */
[----:B------:R-:W-:-:S04]  /*5090*/  FSETP.GEU.AND P5, PT, R15, -126, PT ;  /* 0xc2fc00000f00780b */ /* 0x000fc80003fae000 */
[----:B------:R-:W-:Y:S01]  /*50a0*/  @!P3 FMUL R38, R38, 0.5 ;  /* 0x3f0000002626b820 */ /* 0x000fe20000400000 */
[----:B------:R3:W5:Y:S01]  /*50b0*/  MUFU.EX2 R42, R12 ;  /* 0x0000000c002a7308 */ /* 0x0007620000000800 */
[----:B-1----:R-:W-:Y:S01]  /*50c0*/  @!P2 FMUL R90, R90, R90 ;  /* 0x0000005a5a5aa220 */ /* 0x002fe20000400000 */
[----:B------:R-:W-:-:S06]  /*50d0*/  FSETP.GEU.AND P2, PT, R39, -126, PT ;  /* 0xc2fc00002700780b */ /* 0x000fcc0003f4e000 */
[----:B------:R-:W1:Y:S01]  /*50e0*/  MUFU.EX2 R43, R38 ;  /* 0x00000026002b7308 */ /* 0x000e620000000800 */
[----:B--2---:R-:W-:Y:S01]  /*50f0*/  @!P4 FMUL R91, R91, R91 ;  /* 0x0000005b5b5bc220 */ /* 0x004fe20000400000 */
[----:B------:R-:W-:Y:S01]  /*5100*/  FSETP.GEU.AND P4, PT, R20, -126, PT ;  /* 0xc2fc00001400780b */ /* 0x000fe20003f8e000 */
[----:B------:R-:W-:Y:S01]  /*5110*/  @!P5 FMUL R15, R15, 0.5 ;  /* 0x3f0000000f0fd820 */ /* 0x000fe20000400000 */
[----:B---3--:R-:W-:-:S03]  /*5120*/  FFMA R12, R46, UR23, -R10 ;  /* 0x000000172e0c7c23 */ /* 0x008fc6000800080a */
[----:B------:R-:W-:Y:S01]  /*5130*/  @!P2 FMUL R39, R39, 0.5 ;  /* 0x3f0000002727a820 */ /* 0x000fe20000400000 */
[----:B------:R2:W3:Y:S01]  /*5140*/  MUFU.EX2 R93, R15 ;  /* 0x0000000f005d7308 */ /* 0x0004e20000000800 */
[----:B----4-:R-:W-:Y:S01]  /*5150*/  FMNMX R4, R4, R13, !PT ;  /* 0x0000000d04047209 */ /* 0x010fe20007800000 */
[----:B-----5:R-:W-:Y:S01]  /*5160*/  @!P6 FMUL R42, R42, R42 ;  /* 0x0000002a2a2ae220 */ /* 0x020fe20000400000 */
[----:B------:R-:W-:-:S03]  /*5170*/  FSETP.GEU.AND P6, PT, R12, -126, PT ;  /* 0xc2fc00000c00780b */ /* 0x000fc60003fce000 */
[----:B------:R-:W4:Y:S01]  /*5180*/  SHFL.BFLY PT, R13, R4, 0x2, 0x1f ;  /* 0x0c401f00040d7f89 */ /* 0x000f2200000e0000 */
[----:B------:R-:W-:Y:S01]  /*5190*/  @!P4 FMUL R20, R20, 0.5 ;  /* 0x3f0000001414c820 */ /* 0x000fe20000400000 */
[----:B------:R-:W5:Y:S01]  /*51a0*/  MUFU.EX2 R92, R39 ;  /* 0x00000027005c7308 */ /* 0x000f620000000800 */
[----:B-1----:R-:W-:Y:S01]  /*51b0*/  @!P3 FMUL R43, R43, R43 ;  /* 0x0000002b2b2bb220 */ /* 0x002fe20000400000 */
[----:B------:R-:W-:Y:S01]  /*51c0*/  FSETP.GEU.AND P3, PT, R21, -126, PT ;  /* 0xc2fc00001500780b */ /* 0x000fe20003f6e000 */
[----:B--2---:R-:W-:-:S05]  /*51d0*/  FFMA R15, R54, UR23, -R10 ;  /* 0x00000017360f7c23 */ /* 0x004fca000800080a */
[----:B------:R-:W1:Y:S01]  /*51e0*/  MUFU.EX2 R46, R20 ;  /* 0x00000014002e7308 */ /* 0x000e620000000800 */
[----:B------:R-:W-:Y:S01]  /*51f0*/  @!P6 FMUL R12, R12, 0.5 ;  /* 0x3f0000000c0ce820 */ /* 0x000fe20000400000 */
[----:B---3--:R-:W-:Y:S01]  /*5200*/  @!P5 FMUL R93, R93, R93 ;  /* 0x0000005d5d5dd220 */ /* 0x008fe20000400000 */
[----:B------:R-:W-:-:S04]  /*5210*/  FSETP.GEU.AND P5, PT, R51, -126, PT ;  /* 0xc2fc00003300780b */ /* 0x000fc80003fae000 */
[----:B------:R-:W-:Y:S01]  /*5220*/  @!P3 FMUL R21, R21, 0.5 ;  /* 0x3f0000001515b820 */ /* 0x000fe20000400000 */
[----:B------:R-:W2:Y:S01]  /*5230*/  MUFU.EX2 R47, R12 ;  /* 0x0000000c002f7308 */ /* 0x000ea20000000800 */
[----:B-----5:R-:W-:Y:S01]  /*5240*/  @!P2 FMUL R92, R92, R92 ;  /* 0x0000005c5c5ca220 */ /* 0x020fe20000400000 */
[----:B------:R-:W-:Y:S02]  /*5250*/  FSETP.GEU.AND P2, PT, R23, -126, PT ;  /* 0xc2fc00001700780b */ /* 0x000fe40003f4e000 */
[----:B----4-:R-:W-:-:S04]  /*5260*/  FMNMX R4, R4, R13, !PT ;  /* 0x0000000d04047209 */ /* 0x010fc80007800000 */
[----:B------:R-:W3:Y:S01]  /*5270*/  MUFU.EX2 R50, R21 ;  /* 0x0000001500327308 */ /* 0x000ee20000000800 */
[----:B-1----:R-:W-:Y:S01]  /*5280*/  @!P4 FMUL R46, R46, R46 ;  /* 0x0000002e2e2ec220 */ /* 0x002fe20000400000 */
[----:B------:R-:W-:Y:S01]  /*5290*/  FSETP.NEU.AND P4, PT, R4, -INF , PT ;  /* 0xff8000000400780b */ /* 0x000fe20003f8d000 */
[----:B------:R-:W-:-:S03]  /*52a0*/  @!P5 FMUL R51, R51, 0.5 ;  /* 0x3f0000003333d820 */ /* 0x000fc60000400000 */
[----:B------:R-:W-:Y:S01]  /*52b0*/  FSEL R13, R4, RZ, P4 ;  /* 0x000000ff040d7208 */ /* 0x000fe20002000000 */
[----:B------:R-:W-:Y:S01]  /*52c0*/  @!P2 FMUL R23, R23, 0.5 ;  /* 0x3f0000001717a820 */ /* 0x000fe20000400000 */
[----:B------:R-:W-:Y:S01]  /*52d0*/  FSETP.GEU.AND P4, PT, R15, -126, PT ;  /* 0xc2fc00000f00780b */ /* 0x000fe20003f8e000 */
[----:B------:R-:W1:Y:S01]  /*52e0*/  MUFU.EX2 R51, R51 ;  /* 0x0000003300337308 */ /* 0x000e620000000800 */
[----:B--2---:R-:W-:Y:S01]  /*52f0*/  @!P6 FMUL R47, R47, R47 ;  /* 0x0000002f2f2fe220 */ /* 0x004fe20000400000 */
[----:B------:R-:W-:Y:S01]  /*5300*/  FMUL R10, R13, UR23 ;  /* 0x000000170d0a7c20 */ /* 0x000fe20008400000 */
[----:B------:R-:W-:Y:S01]  /*5310*/  FSETP.GEU.AND P6, PT, R55, -126, PT ;  /* 0xc2fc00003700780b */ /* 0x000fe20003fce000 */
[----:B------:R-:W-:Y:S01]  /*5320*/  FADD R13, -R13, R8 ;  /* 0x000000080d0d7221 */ /* 0x000fe20000000100 */
[----:B------:R-:W-:Y:S01]  /*5330*/  FADD R8, R88, R93 ;  /* 0x0000005d58087221 */ /* 0x000fe20000000000 */
[--C-:B------:R-:W-:Y:S01]  /*5340*/  FFMA R11, R11, UR23, -R10.reuse ;  /* 0x000000170b0b7c23 */ /* 0x100fe2000800080a */
[--C-:B------:R-:W-:Y:S01]  /*5350*/  FFMA R28, R28, UR23, -R10.reuse ;  /* 0x000000171c1c7c23 */ /* 0x100fe2000800080a */
[----:B------:R-:W2:Y:S01]  /*5360*/  MUFU.EX2 R54, R23 ;  /* 0x0000001700367308 */ /* 0x000ea20000000800 */
[----:B---3--:R-:W-:Y:S01]  /*5370*/  @!P3 FMUL R50, R50, R50 ;  /* 0x000000323232b220 */ /* 0x008fe20000400000 */
[--C-:B------:R-:W-:Y:S01]  /*5380*/  FFMA R25, R25, UR23, -R10.reuse ;  /* 0x0000001719197c23 */ /* 0x100fe2000800080a */
[----:B------:R-:W-:Y:S01]  /*5390*/  FSETP.GEU.AND P3, PT, R11, -126, PT ;  /* 0xc2fc00000b00780b */ /* 0x000fe20003f6e000 */
[----:B------:R-:W-:Y:S01]  /*53a0*/  @!P4 FMUL R15, R15, 0.5 ;  /* 0x3f0000000f0fc820 */ /* 0x000fe20000400000 */
[--C-:B------:R-:W-:Y:S01]  /*53b0*/  FFMA R32, R32, UR23, -R10.reuse ;  /* 0x0000001720207c23 */ /* 0x100fe2000800080a */
[--C-:B------:R-:W-:Y:S01]  /*53c0*/  FFMA R33, R33, UR23, -R10.reuse ;  /* 0x0000001721217c23 */ /* 0x100fe2000800080a */
[--C-:B------:R-:W-:Y:S01]  /*53d0*/  FFMA R29, R29, UR23, -R10.reuse ;  /* 0x000000171d1d7c23 */ /* 0x100fe2000800080a */
[----:B------:R-:W-:Y:S01]  /*53e0*/  @!P6 FMUL R55, R55, 0.5 ;  /* 0x3f0000003737e820 */ /* 0x000fe20000400000 */
[----:B-1----:R-:W-:Y:S01]  /*53f0*/  @!P5 FMUL R51, R51, R51 ;  /* 0x000000333333d220 */ /* 0x002fe20000400000 */
[----:B------:R-:W-:Y:S01]  /*5400*/  FSETP.GEU.AND P5, PT, R28, -126, PT ;  /* 0xc2fc00001c00780b */ /* 0x000fe20003fae000 */
[----:B------:R-:W1:Y:S01]  /*5410*/  MUFU.EX2 R94, R15 ;  /* 0x0000000f005e7308 */ /* 0x000e620000000800 */
[--C-:B------:R-:W-:Y:S01]  /*5420*/  FFMA R37, R37, UR23, -R10.reuse ;  /* 0x0000001725257c23 */ /* 0x100fe2000800080a */
[--C-:B------:R-:W-:Y:S01]  /*5430*/  FFMA R36, R36, UR23, -R10.reuse ;  /* 0x0000001724247c23 */ /* 0x100fe2000800080a */
[--C-:B------:R-:W-:Y:S01]  /*5440*/  FFMA R40, R40, UR23, -R10.reuse ;  /* 0x0000001728287c23 */ /* 0x100fe2000800080a */
[--C-:B------:R-:W-:Y:S01]  /*5450*/  FFMA R41, R41, UR23, -R10.reuse ;  /* 0x0000001729297c23 */ /* 0x100fe2000800080a */
[----:B------:R-:W-:Y:S01]  /*5460*/  @!P3 FMUL R11, R11, 0.5 ;  /* 0x3f0000000b0bb820 */ /* 0x000fe20000400000 */
[----:B--2---:R-:W-:Y:S01]  /*5470*/  @!P2 FMUL R54, R54, R54 ;  /* 0x000000363636a220 */ /* 0x004fe20000400000 */
[----:B------:R-:W-:Y:S01]  /*5480*/  FSETP.GEU.AND P2, PT, R25, -126, PT ;  /* 0xc2fc00001900780b */ /* 0x000fe20003f4e000 */
[----:B------:R-:W2:Y:S01]  /*5490*/  MUFU.EX2 R55, R55 ;  /* 0x0000003700377308 */ /* 0x000ea20000000800 */
[--C-:B------:R-:W-:Y:S01]  /*54a0*/  FFMA R44, R44, UR23, -R10.reuse ;  /* 0x000000172c2c7c23 */ /* 0x100fe2000800080a */
[--C-:B------:R-:W-:Y:S01]  /*54b0*/  FFMA R45, R45, UR23, -R10.reuse ;  /* 0x000000172d2d7c23 */ /* 0x100fe2000800080a */
[--C-:B------:R-:W-:Y:S01]  /*54c0*/  FFMA R48, R48, UR23, -R10.reuse ;  /* 0x0000001730307c23 */ /* 0x100fe2000800080a */
[----:B------:R-:W-:Y:S01]  /*54d0*/  @!P5 FMUL R28, R28, 0.5 ;  /* 0x3f0000001c1cd820 */ /* 0x000fe20000400000 */
[--C-:B------:R-:W-:Y:S01]  /*54e0*/  FFMA R49, R49, UR23, -R10.reuse ;  /* 0x0000001731317c23 */ /* 0x100fe2000800080a */
[--C-:B------:R-:W-:Y:S01]  /*54f0*/  FFMA R52, R52, UR23, -R10.reuse ;  /* 0x0000001734347c23 */ /* 0x100fe2000800080a */
[----:B------:R-:W-:Y:S01]  /*5500*/  FFMA R10, R53, UR23, -R10 ;  /* 0x00000017350a7c23 */ /* 0x000fe2000800080a */
[----:B------:R-:W3:Y:S01]  /*5510*/  MUFU.EX2 R24, R11 ;  /* 0x0000000b00187308 */ /* 0x000ee20000000800 */
[----:B-1----:R-:W-:Y:S01]  /*5520*/  @!P4 FMUL R94, R94, R94 ;  /* 0x0000005e5e5ec220 */ /* 0x002fe20000400000 */
[----:B------:R-:W-:Y:S01]  /*5530*/  FSETP.GEU.AND P4, PT, R29, -126, PT ;  /* 0xc2fc00001d00780b */ /* 0x000fe20003f8e000 */
[----:B------:R-:W-:Y:S01]  /*5540*/  FMUL R13, R13, UR23 ;  /* 0x000000170d0d7c20 */ /* 0x000fe20008400000 */
[----:B------:R-:W-:Y:S01]  /*5550*/  @!P2 FMUL R25, R25, 0.5 ;  /* 0x3f0000001919a820 */ /* 0x000fe20000400000 */
[----:B------:R-:W-:Y:S01]  /*5560*/  FADD R20, R90, R47 ;  /* 0x0000002f5a147221 */ /* 0x000fe20000000000 */
[----:B------:R-:W-:-:S02]  /*5570*/  FADD R27, R43, R94 ;  /* 0x0000005e2b1b7221 */ /* 0x000fc40000000000 */
[----:B------:R-:W1:Y:S01]  /*5580*/  MUFU.EX2 R26, R28 ;  /* 0x0000001c001a7308 */ /* 0x000e620000000800 */
[----:B--2---:R-:W-:Y:S01]  /*5590*/  @!P6 FMUL R55, R55, R55 ;  /* 0x000000373737e220 */ /* 0x004fe20000400000 */
[----:B------:R-:W-:-:S05]  /*55a0*/  FSETP.GEU.AND P6, PT, R32, -126, PT ;  /* 0xc2fc00002000780b */ /* 0x000fca0003fce000 */
[----:B------:R-:W-:Y:S01]  /*55b0*/  @!P4 FMUL R29, R29, 0.5 ;  /* 0x3f0000001d1dc820 */ /* 0x000fe20000400000 */
[----:B------:R2:W4:Y:S01]  /*55c0*/  MUFU.EX2 R15, R25 ;  /* 0x00000019000f7308 */ /* 0x0005220000000800 */
[----:B---3--:R-:W-:Y:S01]  /*55d0*/  @!P3 FMUL R24, R24, R24 ;  /* 0x000000181818b220 */ /* 0x008fe20000400000 */
[----:B------:R-:W-:-:S05]  /*55e0*/  FSETP.GEU.AND P3, PT, R33, -126, PT ;  /* 0xc2fc00002100780b */ /* 0x000fca0003f6e000 */
[----:B------:R-:W-:Y:S01]  /*55f0*/  @!P6 FMUL R32, R32, 0.5 ;  /* 0x3f0000002020e820 */ /* 0x000fe20000400000 */
[----:B------:R3:W5:Y:S01]  /*5600*/  MUFU.EX2 R11, R29 ;  /* 0x0000001d000b7308 */ /* 0x0007620000000800 */
[----:B-1----:R-:W-:Y:S01]  /*5610*/  @!P5 FMUL R26, R26, R26 ;  /* 0x0000001a1a1ad220 */ /* 0x002fe20000400000 */
[----:B------:R-:W-:Y:S01]  /*5620*/  FSETP.GEU.AND P5, PT, R37, -126, PT ;  /* 0xc2fc00002500780b */ /* 0x000fe20003fae000 */
[----:B--2---:R-:W-:-:S04]  /*5630*/  FADD R25, R91, R54 ;  /* 0x000000365b197221 */ /* 0x004fc80000000000 */
[----:B------:R-:W-:Y:S01]  /*5640*/  @!P3 FMUL R33, R33, 0.5 ;  /* 0x3f0000002121b820 */ /* 0x000fe20000400000 */
[----:B------:R-:W1:Y:S01]  /*5650*/  MUFU.EX2 R32, R32 ;  /* 0x0000002000207308 */ /* 0x000e620000000800 */
[----:B----4-:R-:W-:Y:S01]  /*5660*/  @!P2 FMUL R15, R15, R15 ;  /* 0x0000000f0f0fa220 */ /* 0x010fe20000400000 */
[----:B------:R-:W-:Y:S01]  /*5670*/  FSETP.GEU.AND P2, PT, R36, -126, PT ;  /* 0xc2fc00002400780b */ /* 0x000fe20003f4e000 */
[----:B------:R-:W-:Y:S01]  /*5680*/  FADD R28, R8, R25 ;  /* 0x00000019081c7221 */ /* 0x000fe20000000000 */
[----:B------:R-:W-:Y:S01]  /*5690*/  FADD R8, R89, R46 ;  /* 0x0000002e59087221 */ /* 0x000fe20000000000 */
[----:B------:R-:W-:Y:S01]  /*56a0*/  FADD R25, R42, R51 ;  /* 0x000000332a197221 */ /* 0x000fe20000000000 */
[----:B---3--:R-:W-:Y:S01]  /*56b0*/  FADD R29, R92, R55 ;  /* 0x000000375c1d7221 */ /* 0x008fe20000000000 */
[----:B------:R-:W-:Y:S01]  /*56c0*/  @!P5 FMUL R37, R37, 0.5 ;  /* 0x3f0000002525d820 */ /* 0x000fe20000400000 */
[----:B------:R-:W2:Y:S01]  /*56d0*/  MUFU.EX2 R33, R33 ;  /* 0x0000002100217308 */ /* 0x000ea20000000800 */
[----:B-----5:R-:W-:Y:S01]  /*56e0*/  @!P4 FMUL R11, R11, R11 ;  /* 0x0000000b0b0bc220 */ /* 0x020fe20000400000 */
[----:B------:R-:W-:-:S05]  /*56f0*/  FSETP.GEU.AND P4, PT, R40, -126, PT ;  /* 0xc2fc00002800780b */ /* 0x000fca0003f8e000 */
[----:B------:R-:W-:Y:S01]  /*5700*/  @!P2 FMUL R36, R36, 0.5 ;  /* 0x3f0000002424a820 */ /* 0x000fe20000400000 */
[----:B------:R-:W3:Y:S01]  /*5710*/  MUFU.EX2 R37, R37 ;  /* 0x0000002500257308 */ /* 0x000ee20000000800 */
[----:B-1----:R-:W-:Y:S01]  /*5720*/  @!P6 FMUL R32, R32, R32 ;  /* 0x000000202020e220 */ /* 0x002fe20000400000 */
[----:B------:R-:W-:-:S05]  /*5730*/  FSETP.GEU.AND P6, PT, R41, -126, PT ;  /* 0xc2fc00002900780b */ /* 0x000fca0003fce000 */
[----:B------:R-:W-:Y:S01]  /*5740*/  @!P4 FMUL R40, R40, 0.5 ;  /* 0x3f0000002828c820 */ /* 0x000fe20000400000 */
        /* <DEDUP_REMOVED lines=8> */
[----:B------:R-:W3:Y:S01]  /*57d0*/  MUFU.EX2 R12, R41 ;  /* 0x00000029000c7308 */ /* 0x000ee20000000800 */
[----:B-1----:R-:W-:Y:S01]  /*57e0*/  @!P2 FMUL R30, R30, R30 ;  /* 0x0000001e1e1ea220 */ /* 0x002fe20000400000 */
[----:B------:R-:W-:Y:S01]  /*57f0*/  FSETP.GEU.AND P2, PT, R45, -126, PT ;  /* 0xc2fc00002d00780b */ /* 0x000fe20003f4e000 */
[----:B--2---:R-:W-:-:S04]  /*5800*/  FADD R40, R8, R25 ;  /* 0x0000001908287221 */ /* 0x004fc80000000000 */
[----:B------:R-:W-:Y:S01]  /*5810*/  @!P5 FMUL R48, R48, 0.5 ;  /* 0x3f0000003030d820 */ /* 0x000fe20000400000 */
[----:B------:R-:W1:Y:S01]  /*5820*/  MUFU.EX2 R23, R44 ;  /* 0x0000002c00177308 */ /* 0x000e620000000800 */
[----:B----4-:R-:W-:Y:S01]  /*5830*/  @!P4 FMUL R21, R21, R21 ;  /* 0x000000151515c220 */ /* 0x010fe20000400000 */
[----:B------:R-:W-:-:S03]  /*5840*/  FSETP.GEU.AND P4, PT, R49, -126, PT ;  /* 0xc2fc00003100780b */ /* 0x000fc60003f8e000 */
[----:B------:R-:W-:Y:S01]  /*5850*/  FADD R8, R24, R21 ;  /* 0x0000001518087221 */ /* 0x000fe20000000000 */
[----:B------:R-:W-:Y:S01]  /*5860*/  F2FP.BF16.F32.PACK_AB R24, R15, R24 ;  /* 0x000000180f18723e */ /* 0x000fe200000010ff */
[----:B------:R-:W-:Y:S01]  /*5870*/  @!P2 FMUL R45, R45, 0.5 ;  /* 0x3f0000002d2da820 */ /* 0x000fe20000400000 */
[----:B------:R-:W2:Y:S01]  /*5880*/  MUFU.EX2 R39, R48 ;  /* 0x0000003000277308 */ /* 0x000ea20000000800 */
[----:B---3--:R-:W-:Y:S01]  /*5890*/  @!P6 FMUL R12, R12, R12 ;  /* 0x0000000c0c0ce220 */ /* 0x008fe20000400000 */
[----:B------:R-:W-:-:S05]  /*58a0*/  FSETP.GEU.AND P6, PT, R52, -126, PT ;  /* 0xc2fc00003400780b */ /* 0x000fca0003fce000 */
[----:B------:R-:W-:Y:S01]  /*58b0*/  @!P4 FMUL R49, R49, 0.5 ;  /* 0x3f0000003131c820 */ /* 0x000fe20000400000 */
[----:B------:R3:W4:Y:S01]  /*58c0*/  MUFU.EX2 R34, R45 ;  /* 0x0000002d00227308 */ /* 0x0007220000000800 */
[----:B-1----:R-:W-:Y:S01]  /*58d0*/  @!P3 FMUL R23, R23, R23 ;  /* 0x000000171717b220 */ /* 0x002fe20000400000 */
[----:B------:R-:W-:-:S05]  /*58e0*/  FSETP.GEU.AND P3, PT, R10, -126, PT ;  /* 0xc2fc00000a00780b */ /* 0x000fca0003f6e000 */
[----:B------:R-:W-:Y:S01]  /*58f0*/  @!P6 FMUL R52, R52, 0.5 ;  /* 0x3f0000003434e820 */ /* 0x000fe20000400000 */
[----:B------:R-:W1:Y:S01]  /*5900*/  MUFU.EX2 R36, R49 ;  /* 0x0000003100247308 */ /* 0x000e620000000800 */
[----:B--2---:R-:W-:Y:S01]  /*5910*/  @!P5 FMUL R39, R39, R39 ;  /* 0x000000272727d220 */ /* 0x004fe20000400000 */
[----:B------:R-:W-:Y:S01]  /*5920*/  FSETP.GEU.AND P5, PT, R13, -126, PT ;  /* 0xc2fc00000d00780b */ /* 0x000fe20003fae000 */
[----:B---3--:R-:W-:Y:S02]  /*5930*/  FADD R45, R20, R27 ;  /* 0x0000001b142d7221 */ /* 0x008fe40000000000 */
[----:B------:R-:W-:Y:S02]  /*5940*/  FADD R25, R32, R39 ;  /* 0x0000002720197221 */ /* 0x000fe40000000000 */
[----:B------:R-:W-:Y:S01]  /*5950*/  @!P3 FMUL R10, R10, 0.5 ;  /* 0x3f0000000a0ab820 */ /* 0x000fe20000400000 */
[----:B------:R-:W2:Y:S01]  /*5960*/  MUFU.EX2 R9, R52 ;  /* 0x0000003400097308 */ /* 0x000ea20000000800 */
[----:B----4-:R-:W-:Y:S01]  /*5970*/  @!P2 FMUL R34, R34, R34 ;  /* 0x000000222222a220 */ /* 0x010fe20000400000 */
[----:B------:R-:W-:Y:S01]  /*5980*/  FSETP.GEU.AND P2, PT, R14, -126, PT ;  /* 0xc2fc00000e00780b */ /* 0x000fe20003f4e000 */
[----:B------:R-:W-:Y:S01]  /*5990*/  FADD R8, R8, R25 ;  /* 0x0000001908087221 */ /* 0x000fe20000000000 */
[----:B------:R-:W-:Y:S01]  /*59a0*/  FADD R28, R28, R45 ;  /* 0x0000002d1c1c7221 */ /* 0x000fe20000000000 */
[----:B------:R-:W-:Y:S01]  /*59b0*/  FADD R20, R11, R34 ;  /* 0x000000220b147221 */ /* 0x000fe20000000000 */
[----:B------:R-:W-:Y:S01]  /*59c0*/  F2FP.BF16.F32.PACK_AB R25, R89, R88 ;  /* 0x000000585919723e */ /* 0x000fe200000010ff */
[----:B------:R-:W-:Y:S01]  /*59d0*/  @!P5 FMUL R13, R13, 0.5 ;  /* 0x3f0000000d0dd820 */ /* 0x000fe20000400000 */
[----:B------:R3:W4:Y:S01]  /*59e0*/  MUFU.EX2 R38, R10 ;  /* 0x0000000a00267308 */ /* 0x0007220000000800 */
[----:B-1----:R-:W-:Y:S01]  /*59f0*/  @!P4 FMUL R36, R36, R36 ;  /* 0x000000242424c220 */ /* 0x002fe20000400000 */
[----:B------:R-:W-:-:S03]  /*5a00*/  F2FP.BF16.F32.PACK_AB R34, R34, R23 ;  /* 0x000000172222723e */ /* 0x000fc600000010ff */
[----:B------:R-:W-:Y:S01]  /*5a10*/  FADD R27, R33, R36 ;  /* 0x00000024211b7221 */ /* 0x000fe20000000000 */
[----:B------:R-:W-:Y:S01]  /*5a20*/  F2FP.BF16.F32.PACK_AB R36, R36, R39 ;  /* 0x000000272424723e */ /* 0x000fe200000010ff */
[----:B------:R-:W-:Y:S01]  /*5a30*/  @!P2 FMUL R14, R14, 0.5 ;  /* 0x3f0000000e0ea820 */ /* 0x000fe20000400000 */
[----:B------:R-:W1:Y:S01]  /*5a40*/  MUFU.EX2 R13, R13 ;  /* 0x0000000d000d7308 */ /* 0x000e620000000800 */
[----:B---3--:R-:W-:Y:S01]  /*5a50*/  FADD R10, R35, R50 ;  /* 0x00000032230a7221 */ /* 0x008fe20000000000 */
[----:B--2---:R-:W-:-:S03]  /*5a60*/  @!P6 FMUL R9, R9, R9 ;  /* 0x000000090909e220 */ /* 0x004fc60000400000 */
[----:B------:R-:W-:Y:S01]  /*5a70*/  FADD R49, R10, R29 ;  /* 0x0000001d0a317221 */ /* 0x000fe20000000000 */
[----:B------:R-:W-:Y:S01]  /*5a80*/  FADD R10, R15, R12 ;  /* 0x0000000c0f0a7221 */ /* 0x000fe20000000000 */
[----:B------:R-:W-:Y:S01]  /*5a90*/  FADD R29, R30, R9 ;  /* 0x000000091e1d7221 */ /* 0x000fe20000000000 */
[----:B------:R2:W3:Y:S01]  /*5aa0*/  MUFU.EX2 R41, R14 ;  /* 0x0000000e00297308 */ /* 0x0004e20000000800 */
[----:B----4-:R-:W-:Y:S01]  /*5ab0*/  @!P3 FMUL R38, R38, R38 ;  /* 0x000000262626b220 */ /* 0x010fe20000400000 */
[----:B------:R-:W-:Y:S01]  /*5ac0*/  FADD R10, R10, R27 ;  /* 0x0000001b0a0a7221 */ /* 0x000fe20000000000 */
[----:B------:R-:W-:Y:S01]  /*5ad0*/  FADD R49, R40, R49 ;  /* 0x0000003128317221 */ /* 0x000fe20000000000 */
[----:B------:R-:W-:Y:S01]  /*5ae0*/  F2FP.BF16.F32.PACK_AB R27, R35, R90 ;  /* 0x0000005a231b723e */ /* 0x000fe200000010ff */
[C---:B------:R-:W-:Y:S01]  /*5af0*/  FADD R31, R37.reuse, R38 ;  /* 0x00000026251f7221 */ /* 0x040fe20000000000 */
[----:B------:R-:W-:Y:S01]  /*5b00*/  F2FP.BF16.F32.PACK_AB R30, R37, R30 ;  /* 0x0000001e251e723e */ /* 0x000fe200000010ff */
[----:B------:R-:W-:Y:S01]  /*5b10*/  FADD R28, R28, R49 ;  /* 0x000000311c1c7221 */ /* 0x000fe20000000000 */
[----:B------:R-:W-:Y:S01]  /*5b20*/  F2FP.BF16.F32.PACK_AB R35, R50, R47 ;  /* 0x0000002f3223723e */ /* 0x000fe200000010ff */
[----:B--2---:R-:W-:Y:S01]  /*5b30*/  FADD R14, R26, R23 ;  /* 0x000000171a0e7221 */ /* 0x004fe20000000000 */
[----:B------:R-:W-:Y:S01]  /*5b40*/  FADD R31, R20, R31 ;  /* 0x0000001f141f7221 */ /* 0x000fe20000000000 */
[----:B-1----:R-:W-:Y:S01]  /*5b50*/  @!P5 FMUL R13, R13, R13 ;  /* 0x0000000d0d0dd220 */ /* 0x002fe20000400000 */
[----:B------:R-:W-:Y:S01]  /*5b60*/  F2FP.BF16.F32.PACK_AB R26, R11, R26 ;  /* 0x0000001a0b1a723e */ /* 0x000fe200000010ff */
[----:B------:R-:W-:Y:S01]  /*5b70*/  FADD R29, R14, R29 ;  /* 0x0000001d0e1d7221 */ /* 0x000fe20000000000 */
[----:B------:R-:W-:Y:S01]  /*5b80*/  FADD R31, R10, R31 ;  /* 0x0000001f0a1f7221 */ /* 0x000fe20000000000 */
[----:B------:R-:W-:Y:S01]  /*5b90*/  SHF.L.U32 R10, R18, 0x1f, RZ ;  /* 0x0000001f120a7819 */ /* 0x000fe200000006ff */
[----:B------:R-:W-:Y:S01]  /*5ba0*/  FMUL R56, R56, R13 ;  /* 0x0000000d38387220 */ /* 0x000fe20000400000 */
[----:B------:R-:W-:Y:S01]  /*5bb0*/  FADD R8, R8, R29 ;  /* 0x0000001d08087221 */ /* 0x000fe20000000000 */
[----:B---3--:R-:W-:Y:S01]  /*5bc0*/  @!P2 FMUL R41, R41, R41 ;  /* 0x000000292929a220 */ /* 0x008fe20000400000 */
[----:B------:R1:W2:Y:S01]  /*5bd0*/  SYNCS.PHASECHK.TRANS64.TRYWAIT P2, [UR6+0x12400], R10 ;  /* 0x0124000aff0075a7 */ /* 0x0002a20008040146 */
[----:B------:R-:W-:Y:S01]  /*5be0*/  F2FP.BF16.F32.PACK_AB R29, R42, R91 ;  /* 0x0000005b2a1d723e */ /* 0x000fe200000010ff */
[----:B------:R-:W-:Y:S01]  /*5bf0*/  FADD R8, R8, R31 ;  /* 0x0000001f08087221 */ /* 0x000fe20000000000 */
[----:B------:R-:W-:Y:S01]  /*5c00*/  FFMA R6, R41, R6, R28 ;  /* 0x0000000629067223 */ /* 0x000fe2000000001c */
[----:B------:R-:W-:Y:S01]  /*5c10*/  F2FP.BF16.F32.PACK_AB R28, R33, R32 ;  /* 0x00000020211c723e */ /* 0x000fe200000010ff */
        /* <DEDUP_REMOVED lines=36> */
[----:B------:R-:W-:Y:S01]  /*5e60*/  F2FP.BF16.F32.PACK_AB R38, R38, R9 ;  /* 0x000000092626723e */ /* 0x000fe200000010ff */
[----:B-12---:R-:W-:Y:S06]  /*5e70*/  @!P0 BRA `(.L_x_41) ;  /* 0x0000000000048947 */ /* 0x006fec0003800000 */
[----:B------:R-:W-:Y:S01]  /*5e80*/  BPT.TRAP 0x1 ;  /* 0x000000040000795c */ /* 0x000fe20000300000 */
.L_x_41:
[----:B------:R-:W-:Y:S05]  /*5e90*/  @P2 BRA `(.L_x_42) ;  /* 0x0000000000082947 */ /* 0x000fea0003800000 */
[----:B------:R-:W1:Y:S02]  /*5ea0*/  SYNCS.PHASECHK.TRANS64.TRYWAIT P2, [UR6+0x12400], R10 ;  /* 0x0124000aff0075a7 */ /* 0x000e640008040146 */
[----:B-1----:R-:W-:Y:S05]  /*5eb0*/  @!P2 BRA `(.L_x_43) ;  /* 0x0000003000f8a947 */ /* 0x002fea0003800000 */
.L_x_42:
        /* <DEDUP_REMOVED lines=24> */
.L_x_44:
[----:B------:R-:W-:-:S04]  /*6040*/  ULEA UR6, UR21, UR49, 0x3 ;  /* 0x0000003115067291 */ /* 0x000fc8000f8e183f */
[----:B------:R-:W-:-:S04]  /*6050*/  UIADD3 UR6, UR6, 0x12428, URZ ;  /* 0x0001242806067890 */ /* 0x000fc8000fffe03f */
[----:B------:R-:W-:-:S09]  /*6060*/  UPRMT UR6, URZ, 0x654, UR6 ;  /* 0x000006543f067896 */ /* 0x000fd20008000006 */
[----:B------:R-:W-:Y:S01]  /*6070*/  SYNCS.ARRIVE.TRANS64.RED.A1T0 RZ, [UR6], RZ ;  /* 0x000000ffffff79a7 */ /* 0x000fe20008100406 */
[----:B------:R-:W-:Y:S05]  /*6080*/  @P1 BRA `(.L_x_45) ;  /* 0x0000000000041947 */ /* 0x000fea0003800000 */
[----:B------:R-:W-:Y:S01]  /*6090*/  BPT.TRAP 0x1 ;  /* 0x000000040000795c */ /* 0x000fe20000300000 */
.L_x_45:
[----:B------:R-:W-:-:S04]  /*60a0*/  UIADD3 UR21, UR21, 0x1, URZ ;  /* 0x0000000115157890 */ /* 0x000fc8000fffe03f */
[----:B------:R-:W-:-:S04]  /*60b0*/  UISETP.NE.AND UP0, UPT, UR21, 0x5, UPT ;  /* 0x000000051500788c */ /* 0x000fc8000bf05270 */
[----:B------:R-:W-:Y:S01]  /*60c0*/  USEL UR21, UR21, URZ, UP0 ;  /* 0x0000003f15157287 */ /* 0x000fe20008000000 */
[----:B------:R-:W-:Y:S11]  /*60d0*/  @!P0 BRA `(.L_x_46) ;  /* 0x0000000000048947 */ /* 0x000ff60003800000 */
[----:B------:R-:W-:Y:S01]  /*60e0*/  BPT.TRAP 0x1 ;  /* 0x000000040000795c */ /* 0x000fe20000300000 */
.L_x_46:
[----:B------:R-:W-:-:S04]  /*60f0*/  ULEA UR6, UR21, UR49, 0x3 ;  /* 0x0000003115067291 */ /* 0x000fc8000f8e183f */
[----:B------:R-:W-:-:S04]  /*6100*/  UIADD3 UR6, UR6, 0x12428, URZ ;  /* 0x0001242806067890 */ /* 0x000fc8000fffe03f */
[----:B------:R-:W-:-:S09]  /*6110*/  UPRMT UR6, URZ, 0x654, UR6 ;  /* 0x000006543f067896 */ /* 0x000fd20008000006 */
[----:B------:R-:W-:Y:S01]  /*6120*/  SYNCS.ARRIVE.TRANS64.RED.A1T0 RZ, [UR6], RZ ;  /* 0x000000ffffff79a7 */ /* 0x000fe20008100406 */
[----:B------:R-:W-:Y:S05]  /*6130*/  @P1 BRA `(.L_x_47) ;  /* 0x0000000000041947 */ /* 0x000fea0003800000 */
[----:B------:R-:W-:Y:S01]  /*6140*/  BPT.TRAP 0x1 ;  /* 0x000000040000795c */ /* 0x000fe20000300000 */
.L_x_47:
[----:B------:R-:W-:Y:S01]  /*6150*/  UIADD3 UR36, UR36, 0x1, URZ ;  /* 0x0000000124247890 */ /* 0x000fe2000fffe03f */
[C---:B------:R-:W-:Y:S01]  /*6160*/  ISETP.GT.AND P2, PT, R7.reuse, 0x1, PT ;  /* 0x000000010700780c */ /* 0x040fe20003f44270 */
[----:B------:R-:W-:Y:S01]  /*6170*/  UIADD3 UR21, UR21, 0x1, URZ ;  /* 0x0000000115157890 */ /* 0x000fe2000fffe03f */
[----:B------:R-:W-:Y:S01]  /*6180*/  IADD3 R7, R7, -0x1, RZ ;  /* 0xffffffff07077810 */ /* 0x000fe20007ffe0ff */
[----:B------:R-:W-:Y:S01]  /*6190*/  UISETP.NE.AND UP1, UPT, UR36, 0x5, UPT ;  /* 0x000000052400788c */ /* 0x000fe2000bf25270 */
[----:B------:R-:W-:Y:S01]  /*61a0*/  VIADD R3, R3, 0x40 ;  /* 0x0000004003037836 */ /* 0x000fe20000000000 */
[----:B------:R-:W-:Y:S01]  /*61b0*/  UISETP.NE.AND UP0, UPT, UR21, 0x5, UPT ;  /* 0x000000051500788c */ /* 0x000fe2000bf05270 */
[----:B------:R-:W-:Y:S01]  /*61c0*/  IMAD.MOV.U32 R8, RZ, RZ, R4 ;  /* 0x000000ffff087224 */ /* 0x000fe200078e0004 */
[----:B------:R-:W-:Y:S01]  /*61d0*/  USEL UR6, URZ, 0x1, UP1 ;  /* 0x000000013f067887 */ /* 0x000fe20008800000 */
[----:B-1----:R-:W-:Y:S01]  /*61e0*/  MOV R9, R5 ;  /* 0x0000000500097202 */ /* 0x002fe20000000f00 */
[----:B------:R-:W-:-:S02]  /*61f0*/  USEL UR21, UR21, URZ, UP0 ;  /* 0x0000003f15157287 */ /* 0x000fc40008000000 */
[----:B------:R-:W-:Y:S02]  /*6200*/  USEL UR36, UR36, URZ, UP1 ;  /* 0x0000003f24247287 */ /* 0x000fe40008800000 */
[----:B------:R-:W-:Y:S01]  /*6210*/  LOP3.LUT R18, R18, UR6, RZ, 0x3c, !PT ;  /* 0x0000000612127c12 */ /* 0x000fe2000f8e3cff */
[----:B------:R-:W-:Y:S09]  /*6220*/  @P2 BRA `(.L_x_48) ;  /* 0xffffffe000d82947 */ /* 0x000ff2000383ffff */
.L_x_37:
[----:B------:R-:W-:-:S04]  /*6230*/  ULOP3.LUT UR4, UR51, 0x1, URZ, 0xfc, !UPT ;  /* 0x0000000133047892 */ /* 0x000fc8000f8efc3f */
[----:B------:R-:W-:-:S06]  /*6240*/  UISETP.NE.AND UP0, UPT, UR4, 0x3, UPT ;  /* 0x000000030400788c */ /* 0x000fcc000bf05270 */
[----:B------:R-:W-:-:S13]  /*6250*/  PLOP3.LUT P2, PT, PT, PT, UP0, 0x80, 0x0 ;  /* 0x000000000000781c */ /* 0x000fda0003f4f008 */
[----:B------:R-:W-:Y:S05]  /*6260*/  @!P2 BRA `(.L_x_49) ;  /* 0x000000000004a947 */ /* 0x000fea0003800000 */
[----:B------:R-:W-:Y:S01]  /*6270*/  BPT.TRAP 0x1 ;  /* 0x000000040000795c */ /* 0x000fe20000300000 */
.L_x_49:
[----:B------:R-:W-:Y:S02]  /*6280*/  UISETP.GT.U32.AND UP0, UPT, UR51, 0x1, UPT ;  /* 0x000000013300788c */ /* 0x000fe4000bf04070 */
[----:B------:R-:W-:-:S04]  /*6290*/  ULEA UR4, UR38, UR49, 0x3 ;  /* 0x0000003126047291 */ /* 0x000fc8000f8e183f */
[----:B------:R-:W-:Y:S01]  /*62a0*/  UIADD3 UR4, UR4, 0x12460, URZ ;  /* 0x0001246004047890 */ /* 0x000fe2000fffe03f */
[----:B------:R-:W-:-:S03]  /*62b0*/  PLOP3.LUT P2, PT, PT, PT, UP0, 0x80, 0x0 ;  /* 0x000000000000781c */ /* 0x000fc60003f4f008 */
[----:B------:R-:W-:-:S09]  /*62c0*/  UPRMT UR4, URZ, 0x654, UR4 ;  /* 0x000006543f047896 */ /* 0x000fd20008000004 */
[----:B------:R-:W-:Y:S01]  /*62d0*/  SYNCS.ARRIVE.TRANS64.RED.A1T0 RZ, [UR4], RZ ;  /* 0x000000ffffff79a7 */ /* 0x000fe20008100404 */
[----:B------:R-:W-:Y:S05]  /*62e0*/  @P2 BRA `(.L_x_50) ;  /* 0x0000000000042947 */ /* 0x000fea0003800000 */
[----:B------:R-:W-:Y:S01]  /*62f0*/  BPT.TRAP 0x1 ;  /* 0x000000040000795c */ /* 0x000fe20000300000 */
.L_x_50:
[----:B------:R-:W-:Y:S05]  /*6300*/  @!P0 BRA `(.L_x_51) ;  /* 0x0000000000048947 */ /* 0x000fea0003800000 */
[----:B------:R-:W-:Y:S01]  /*6310*/  BPT.TRAP 0x1 ;  /* 0x000000040000795c */ /* 0x000fe20000300000 */
.L_x_51:
[----:B------:R-:W-:-:S04]  /*6320*/  ULEA UR21, UR21, UR49, 0x3 ;  /* 0x0000003115157291 */ /* 0x000fc8000f8e183f */
[----:B------:R-:W-:-:S04]  /*6330*/  UIADD3 UR21, UR21, 0x12428, URZ ;  /* 0x0001242815157890 */ /* 0x000fc8000fffe03f */
[----:B------:R-:W-:-:S09]  /*6340*/  UPRMT UR21, URZ, 0x654, UR21 ;  /* 0x000006543f157896 */ /* 0x000fd20008000015 */
[----:B------:R-:W-:Y:S01]  /*6350*/  SYNCS.ARRIVE.TRANS64.RED.A1T0 RZ, [UR21], RZ ;  /* 0x000000ffffff79a7 */ /* 0x000fe20008100415 */
[----:B------:R-:W-:Y:S05]  /*6360*/  @P1 BRA `(.L_x_52) ;  /* 0x0000000000041947 */ /* 0x000fea0003800000 */
[----:B------:R-:W-:Y:S01]  /*6370*/  BPT.TRAP 0x1 ;  /* 0x000000040000795c */ /* 0x000fe20000300000 */
.L_x_52:
[----:B------:R-:W1:Y:S01]  /*6380*/  SHFL.BFLY PT, R3, R0, 0x1, 0x1f ;  /* 0x0c201f0000037f89 */ /* 0x000e6200000e0000 */
[----:B------:R-:W-:Y:S01]  /*6390*/  BSSY B0, `(.L_x_53) ;  /* 0x0000023000007945 */ /* 0x000fe20003800000 */
[----:B------:R-:W-:Y:S02]  /*63a0*/  IMAD.MOV.U32 R9, RZ, RZ, 0x7f800000 ;  /* 0x7f800000ff097424 */ /* 0x000fe400078e00ff */
[----:B------:R-:W2:Y:S01]  /*63b0*/  SHFL.BFLY PT, R7, R6, 0x1, 0x1f ;  /* 0x0c201f0006077f89 */ /* 0x000ea200000e0000 */
[----:B------:R-:W-:Y:S02]  /*63c0*/  IMAD.MOV.U32 R10, RZ, RZ, 0x3f800000 ;  /* 0x3f800000ff0a7424 */ /* 0x000fe400078e00ff */
[----:B------:R-:W-:Y:S02]  /*63d0*/  IMAD.MOV.U32 R11, RZ, RZ, 0x7f800000 ;  /* 0x7f800000ff0b7424 */ /* 0x000fe400078e00ff */
[----:B-1----:R-:W-:Y:S01]  /*63e0*/  FADD R3, R3, R0 ;  /* 0x0000000003037221 */ /* 0x002fe20000000000 */
[----:B--2---:R-:W-:-:S04]  /*63f0*/  FADD R15, R7, R6 ;  /* 0x00000006070f7221 */ /* 0x004fc80000000000 */
[----:B------:R-:W1:Y:S01]  /*6400*/  SHFL.BFLY PT, R8, R3, 0x2, 0x1f ;  /* 0x0c401f0003087f89 */ /* 0x000e6200000e0000 */
[----:B------:R-:W-:-:S03]  /*6410*/  MOV R7, 0x3f800000 ;  /* 0x3f80000000077802 */ /* 0x000fc60000000f00 */
[----:B------:R-:W2:Y:S01]  /*6420*/  SHFL.BFLY PT, R20, R15, 0x2, 0x1f ;  /* 0x0c401f000f147f89 */ /* 0x000ea200000e0000 */
[C---:B-1----:R-:W-:Y:S01]  /*6430*/  FSETP.NE.AND P0, PT, R3.reuse, -R8, PT ;  /* 0x800000080300720b */ /* 0x042fe20003f05000 */
[----:B------:R-:W-:Y:S01]  /*6440*/  FADD R3, R3, R8 ;  /* 0x0000000803037221 */ /* 0x000fe20000000000 */
[----:B--2---:R-:W-:-:S11]  /*6450*/  FADD R8, R15, R20 ;  /* 0x000000140f087221 */ /* 0x004fd60000000000 */
[----:B------:R-:W-:Y:S05]  /*6460*/  @!P0 BRA `(.L_x_54) ;  /* 0x0000000000548947 */ /* 0x000fea0003800000 */
[----:B------:R-:W-:Y:S01]  /*6470*/  VIADD R0, R3, 0x1800000 ;  /* 0x0180000003007836 */ /* 0x000fe20000000000 */
[----:B------:R-:W-:Y:S04]  /*6480*/  BSSY B1, `(.L_x_55) ;  /* 0x000000c000017945 */ /* 0x000fe80003800000 */
[----:B------:R-:W-:-:S04]  /*6490*/  LOP3.LUT R0, R0, 0x7f800000, RZ, 0xc0, !PT ;  /* 0x7f80000000007812 */ /* 0x000fc800078ec0ff */
[----:B------:R-:W-:-:S13]  /*64a0*/  ISETP.GT.U32.AND P0, PT, R0, 0x1ffffff, PT ;  /* 0x01ffffff0000780c */ /* 0x000fda0003f04070 */
[----:B------:R-:W-:Y:S05]  /*64b0*/  @P0 BRA `(.L_x_56) ;  /* 0x0000000000100947 */ /* 0x000fea0003800000 */
[----:B------:R-:W-:-:S07]  /*64c0*/  MOV R14, 0x64e0 ;  /* 0x000064e0000e7802 */ /* 0x000fce0000000f00 */
[----:B------:R-:W-:Y:S05]  /*64d0*/  CALL.REL.NOINC `($__internal_0_$__cuda_sm20_rcp_rn_f32_slowpath) ;  /* 0x0000003000807944 */ /* 0x000fea0003c00000 */
[----:B------:R-:W-:Y:S01]  /*64e0*/  MOV R7, R0 ;  /* 0x0000000000077202 */ /* 0x000fe20000000f00 */
[----:B------:R-:W-:Y:S06]  /*64f0*/  BRA `(.L_x_57) ;  /* 0x0000000000107947 */ /* 0x000fec0003800000 */
.L_x_56:
[----:B------:R-:W1:Y:S02]  /*6500*/  MUFU.RCP R0, R3 ;  /* 0x0000000300007308 */ /* 0x000e640000001000 */
[----:B-1----:R-:W-:-:S04]  /*6510*/  FFMA R6, R3, R0, -1 ;  /* 0xbf80000003067423 */ /* 0x002fc80000000000 */
[----:B------:R-:W-:-:S04]  /*6520*/  FADD.FTZ R7, -R6, -RZ ;  /* 0x800000ff06077221 */ /* 0x000fc80000010100 */
[----:B------:R-:W-:-:S07]  /*6530*/  FFMA R7, R0, R7, R0 ;  /* 0x0000000700077223 */ /* 0x000fce0000000000 */
.L_x_57:
[----:B------:R-:W-:Y:S05]  /*6540*/  BSYNC B1 ;  /* 0x0000000000017941 */ /* 0x000fea0003800000 */
.L_x_55:
[----:B------:R-:W-:Y:S01]  /*6550*/  FSETP.GEU.AND P0, PT, |R3|, 1.175494350822287508e-38, PT ;  /* 0x008000000300780b */ /* 0x000fe20003f0e200 */
[----:B------:R-:W-:-:S12]  /*6560*/  ULDC UR4, c[0x0][0x600] ;  /* 0x0001800000047ab9 */ /* 0x000fd80000000800 */
[----:B------:R-:W-:-:S04]  /*6570*/  @!P0 FMUL R3, R3, 16777216 ;  /* 0x4b80000003038820 */ /* 0x000fc80000400000 */
[----:B------:R-:W1:Y:S02]  /*6580*/  MUFU.LG2 R0, R3 ;  /* 0x0000000300007308 */ /* 0x000e640000000c00 */
[----:B-1----:R-:W-:-:S04]  /*6590*/  @!P0 FADD R0, R0, -24 ;  /* 0xc1c0000000008421 */ /* 0x002fc80000000000 */
[----:B------:R-:W-:-:S04]  /*65a0*/  FMUL R11, R0, 0.69314718246459960938 ;  /* 0x3f317218000b7820 */ /* 0x000fc80000400000 */
[----:B------:R-:W-:-:S07]  /*65b0*/  FFMA R11, R4, UR4, R11 ;  /* 0x00000004040b7c23 */ /* 0x000fce000800000b */
.L_x_54:
[----:B------:R-:W-:Y:S05]  /*65c0*/  BSYNC B0 ;  /* 0x0000000000007941 */ /* 0x000fea0003800000 */
.L_x_53:
[----:B------:R-:W-:Y:S01]  /*65d0*/  FSETP.NE.AND P0, PT, R15, -R20, PT ;  /* 0x800000140f00720b */ /* 0x000fe20003f05000 */
[----:B------:R-:W-:Y:S01]  /*65e0*/  ULDC UR4, c[0x0][0x608] ;  /* 0x0001820000047ab9 */ /* 0x000fe20000000800 */
[----:B------:R-:W-:Y:S01]  /*65f0*/  BSSY B0, `(.L_x_58) ;  /* 0x0000029000007945 */ /* 0x000fe20003800000 */
[----:B------:R-:W-:-:S04]  /*6600*/  FMUL R7, R7, UR4 ;  /* 0x0000000407077c20 */ /* 0x000fc80008400000 */
        /* <DEDUP_REMOVED lines=16> */
[----:B------:R-:W-:Y:S06]  /*6710*/  @!P0 BRA `(.L_x_59) ;  /* 0x0000000000588947 */ /* 0x000fec0003800000 */
[----:B------:R-:W-:Y:S01]  /*6720*/  VIADD R0, R8, 0x1800000 ;  /* 0x0180000008007836 */ /* 0x000fe20000000000 */
[----:B------:R-:W-:Y:S04]  /*6730*/  BSSY B1, `(.L_x_60) ;  /* 0x000000d000017945 */ /* 0x000fe80003800000 */
[----:B------:R-:W-:-:S04]  /*6740*/  LOP3.LUT R0, R0, 0x7f800000, RZ, 0xc0, !PT ;  /* 0x7f80000000007812 */ /* 0x000fc800078ec0ff */
[----:B------:R-:W-:-:S13]  /*6750*/  ISETP.GT.U32.AND P0, PT, R0, 0x1ffffff, PT ;  /* 0x01ffffff0000780c */ /* 0x000fda0003f04070 */
[----:B------:R-:W-:Y:S05]  /*6760*/  @P0 BRA `(.L_x_61) ;  /* 0x0000000000140947 */ /* 0x000fea0003800000 */
[----:B------:R-:W-:Y:S01]  /*6770*/  IMAD.MOV.U32 R3, RZ, RZ, R8 ;  /* 0x000000ffff037224 */ /* 0x000fe200078e0008 */
[----:B------:R-:W-:-:S07]  /*6780*/  MOV R14, 0x67a0 ;  /* 0x000067a0000e7802 */ /* 0x000fce0000000f00 */
[----:B------:R-:W-:Y:S05]  /*6790*/  CALL.REL.NOINC `($__internal_0_$__cuda_sm20_rcp_rn_f32_slowpath) ;  /* 0x0000002c00d07944 */ /* 0x000fea0003c00000 */
[----:B------:R-:W-:Y:S01]  /*67a0*/  MOV R10, R0 ;  /* 0x00000000000a7202 */ /* 0x000fe20000000f00 */
[----:B------:R-:W-:Y:S06]  /*67b0*/  BRA `(.L_x_62) ;  /* 0x0000000000107947 */ /* 0x000fec0003800000 */
.L_x_61:
[----:B------:R-:W1:Y:S02]  /*67c0*/  MUFU.RCP R3, R8 ;  /* 0x0000000800037308 */ /* 0x000e640000001000 */
[----:B-1----:R-:W-:-:S04]  /*67d0*/  FFMA R0, R8, R3, -1 ;  /* 0xbf80000008007423 */ /* 0x002fc80000000003 */
[----:B------:R-:W-:-:S04]  /*67e0*/  FADD.FTZ R0, -R0, -RZ ;  /* 0x800000ff00007221 */ /* 0x000fc80000010100 */
[----:B------:R-:W-:-:S07]  /*67f0*/  FFMA R10, R3, R0, R3 ;  /* 0x00000000030a7223 */ /* 0x000fce0000000003 */
.L_x_62:
[----:B------:R-:W-:Y:S05]  /*6800*/  BSYNC B1 ;  /* 0x0000000000017941 */ /* 0x000fea0003800000 */
.L_x_60:
[----:B------:R-:W-:Y:S01]  /*6810*/  FSETP.GEU.AND P0, PT, |R8|, 1.175494350822287508e-38, PT ;  /* 0x008000000800780b */ /* 0x000fe20003f0e200 */
[----:B------:R-:W-:-:S12]  /*6820*/  ULDC UR4, c[0x0][0x600] ;  /* 0x0001800000047ab9 */ /* 0x000fd80000000800 */
[----:B------:R-:W-:-:S04]  /*6830*/  @!P0 FMUL R8, R8, 16777216 ;  /* 0x4b80000008088820 */ /* 0x000fc80000400000 */
[----:B------:R-:W1:Y:S02]  /*6840*/  MUFU.LG2 R0, R8 ;  /* 0x0000000800007308 */ /* 0x000e640000000c00 */
[----:B-1----:R-:W-:-:S04]  /*6850*/  @!P0 FADD R0, R0, -24 ;  /* 0xc1c0000000008421 */ /* 0x002fc80000000000 */
[----:B------:R-:W-:-:S04]  /*6860*/  FMUL R0, R0, 0.69314718246459960938 ;  /* 0x3f31721800007820 */ /* 0x000fc80000400000 */
[----:B------:R-:W-:-:S07]  /*6870*/  FFMA R9, R5, UR4, R0 ;  /* 0x0000000405097c23 */ /* 0x000fce0008000000 */
.L_x_59:
[----:B------:R-:W-:Y:S05]  /*6880*/  BSYNC B0 ;  /* 0x0000000000007941 */ /* 0x000fea0003800000 */
.L_x_58:
[----:B------:R-:W-:Y:S01]  /*6890*/  SHF.L.U32 R0, R22, 0x1f, RZ ;  /* 0x0000001f16007819 */ /* 0x000fe200000006ff */
[----:B------:R-:W-:Y:S01]  /*68a0*/  UISETP.NE.AND UP0, UPT, UR53, 0x1, UPT ;  /* 0x000000013500788c */ /* 0x000fe2000bf05270 */
[----:B------:R-:W-:Y:S01]  /*68b0*/  LOP3.LUT P0, RZ, R2, 0x3, RZ, 0xc0, !PT ;  /* 0x0000000302ff7812 */ /* 0x000fe2000780c0ff */
[----:B------:R-:W-:Y:S01]  /*68c0*/  UISETP.NE.AND UP1, UPT, UR53, 0x2, UPT ;  /* 0x000000023500788c */ /* 0x000fe2000bf25270 */
[----:B------:R-:W1:Y:S01]  /*68d0*/  SYNCS.PHASECHK.TRANS64.TRYWAIT P1, [UR20+0x8], R0 ;  /* 0x00000800ff0075a7 */ /* 0x000e620008020154 */
[----:B------:R-:W-:Y:S01]  /*68e0*/  ULDC UR4, c[0x0][0x608] ;  /* 0x0001820000047ab9 */ /* 0x000fe20000000800 */
[----:B------:R-:W-:Y:S01]  /*68f0*/  USHF.L.U32 UR42, UR42, 0x6, URZ ;  /* 0x000000062a2a7899 */ /* 0x000fe2000800063f */
[----:B------:R-:W-:-:S05]  /*6900*/  FMUL R10, R10, UR4 ;  /* 0x000000040a0a7c20 */ /* 0x000fca0008400000 */
[----:B------:R-:W-:Y:S02]  /*6910*/  @!UP0 ULOP3.LUT UP2, URZ, UR38, 0x2, URZ, 0xc0, !UPT ;  /* 0x00000002263f8892 */ /* 0x000fe4000f84c03f */
[----:B------:R-:W-:Y:S02]  /*6920*/  @!UP0 ULOP3.LUT UR38, UR38, 0x1, URZ, 0xc0, !UPT ;  /* 0x0000000126268892 */ /* 0x000fe4000f8ec03f */
[----:B------:R-:W-:Y:S02]  /*6930*/  @!UP0 USEL UR5, URZ, 0x1, UP2 ;  /* 0x000000013f058887 */ /* 0x000fe40009000000 */
[----:B------:R-:W-:Y:S02]  /*6940*/  @!UP1 UIADD3 UR6, UR38, 0x1, URZ ;  /* 0x0000000126069890 */ /* 0x000fe4000fffe03f */
[----:B------:R-:W-:Y:S02]  /*6950*/  @!UP0 ULOP3.LUT UR37, UR37, UR5, URZ, 0x3c, !UPT ;  /* 0x0000000525258292 */ /* 0x000fe4000f8e3c3f */
[----:B------:R-:W-:-:S02]  /*6960*/  @!UP1 UISETP.GT.U32.AND UP2, UPT, UR6, 0x1, UPT ;  /* 0x000000010600988c */ /* 0x000fc4000bf44070 */
[----:B------:R-:W-:Y:S02]  /*6970*/  @!UP1 ULOP3.LUT UR38, UR38, 0x1, URZ, 0xc, !UPT ;  /* 0x0000000126269892 */ /* 0x000fe4000f8e0c3f */
[----:B------:R-:W-:-:S04]  /*6980*/  @!UP1 USEL UR5, URZ, 0x1, !UP2 ;  /* 0x000000013f059887 */ /* 0x000fc8000d000000 */
[----:B------:R-:W-:Y:S01]  /*6990*/  @!UP1 ULOP3.LUT UR37, UR37, UR5, URZ, 0x3c, !UPT ;  /* 0x0000000525259292 */ /* 0x000fe2000f8e3c3f */
[----:B-1----:R-:W-:Y:S11]  /*69a0*/  @!P1 BRA `(.L_x_63) ;  /* 0x0000002800549947 */ /* 0x002ff60003800000 */
.L_x_127:
[----:B------:R-:W-:Y:S04]  /*69b0*/  BSSY B0, `(.L_x_64) ;  /* 0x000001a000007945 */ /* 0x000fe80003800000 */
[----:B------:R-:W-:Y:S05]  /*69c0*/  @P0 BRA `(.L_x_65) ;  /* 0x0000000000600947 */ /* 0x000fea0003800000 */
[----:B------:R-:W2:Y:S01]  /*69d0*/  LDC R4, c[0x0][0xa10] ;  /* 0x00028400ff047b82 */ /* 0x000ea20000000800 */
[----:B-1----:R-:W-:Y:S01]  /*69e0*/  LOP3.LUT R0, R2, 0x60, RZ, 0xc0, !PT ;  /* 0x0000006002007812 */ /* 0x002fe200078ec0ff */
[----:B------:R-:W-:Y:S01]  /*69f0*/  IMAD R5, RZ, RZ, -UR39 ;  /* 0x80000027ff057e24 */ /* 0x000fe2000f8e02ff */
[----:B------:R-:W-:Y:S01]  /*6a00*/  SHF.R.U32.HI R3, RZ, 0x2, R2 ;  /* 0x00000002ff037819 */ /* 0x000fe20000011602 */
[----:B------:R-:W-:Y:S01]  /*6a10*/  ULDC UR4, c[0x0][0x288] ;  /* 0x0000a20000047ab9 */ /* 0x000fe20000000800 */
[----:B------:R-:W-:Y:S02]  /*6a20*/  SHF.R.U32.HI R0, RZ, 0x5, R0 ;  /* 0x00000005ff007819 */ /* 0x000fe40000011600 */
[----:B------:R-:W-:Y:S01]  /*6a30*/  LOP3.LUT R3, R3, 0x7, RZ, 0xc0, !PT ;  /* 0x0000000703037812 */ /* 0x000fe200078ec0ff */
[----:B------:R-:W1:Y:S02]  /*6a40*/  LDC.64 R6, c[0x0][0x688] ;  /* 0x0001a200ff067b82 */ /* 0x000e640000000a00 */
[----:B------:R-:W-:-:S05]  /*6a50*/  IMAD.SHL.U32 R0, R0, 0x10, RZ ;  /* 0x0000001000007824 */ /* 0x000fca00078e00ff */
[----:B------:R-:W-:Y:S01]  /*6a60*/  LOP3.LUT R3, R0, 0xfffffff0, R3, 0xe2, !PT ;  /* 0xfffffff000037812 */ /* 0x000fe200078ee203 */
[----:B--2---:R-:W-:-:S04]  /*6a70*/  IMAD R5, R4, R5, UR45 ;  /* 0x0000002d04057e24 */ /* 0x004fc8000f8e0205 */
[----:B-1----:R-:W-:Y:S01]  /*6a80*/  IMAD R0, R5, R6, UR42 ;  /* 0x0000002a05007e24 */ /* 0x002fe2000f8e0206 */
[----:B------:R-:W-:-:S03]  /*6a90*/  IADD3 R5, R3, UR42, RZ ;  /* 0x0000002a03057c10 */ /* 0x000fc6000fffe0ff */
[----:B------:R-:W-:Y:S01]  /*6aa0*/  IMAD R0, R7, UR44, R0 ;  /* 0x0000002c07007c24 */ /* 0x000fe2000f8e0200 */
[C---:B------:R-:W-:Y:S01]  /*6ab0*/  ISETP.GE.U32.AND P0, PT, R5.reuse, UR4, PT ;  /* 0x0000000405007c0c */ /* 0x040fe2000bf06070 */
[----:B------:R-:W-:-:S03]  /*6ac0*/  VIADD R4, R5, 0x8 ;  /* 0x0000000805047836 */ /* 0x000fc60000000000 */
[----:B------:R-:W-:Y:S02]  /*6ad0*/  IADD3 R3, P2, R3, R0, RZ ;  /* 0x0000000003037210 */ /* 0x000fe40007f5e0ff */
[----:B------:R-:W-:Y:S01]  /*6ae0*/  ISETP.GE.U32.AND P1, PT, R4, UR4, PT ;  /* 0x0000000404007c0c */ /* 0x000fe2000bf26070 */
[----:B------:R-:W-:Y:S01]  /*6af0*/  ULDC.64 UR4, c[0x0][0x680] ;  /* 0x0001a00000047ab9 */ /* 0x000fe20000000a00 */
[----:B------:R-:W-:Y:S02]  /*6b00*/  LEA.HI.X.SX32 R0, R0, RZ, 0x1, P2 ;  /* 0x000000ff00007211 */ /* 0x000fe400010f0eff */
[----:B------:R-:W-:-:S04]  /*6b10*/  LEA R4, P2, R3, UR4, 0x2 ;  /* 0x0000000403047c11 */ /* 0x000fc8000f8410ff */
[----:B------:R-:W-:-:S05]  /*6b20*/  LEA.HI.X R5, R3, UR5, R0, 0x2, P2 ;  /* 0x0000000503057c11 */ /* 0x000fca00090f1400 */
[----:B------:R2:W-:Y:S04]  /*6b30*/  @!P0 STG.E desc[UR56][R4.64], R11 ;  /* 0x0000000b04008986 */ /* 0x0005e8000c101938 */
[----:B------:R2:W-:Y:S02]  /*6b40*/  @!P1 STG.E desc[UR56][R4.64+0x20], R9 ;  /* 0x0000200904009986 */ /* 0x0005e4000c101938 */
.L_x_65:
[----:B------:R-:W-:Y:S05]  /*6b50*/  BSYNC B0 ;  /* 0x0000000000007941 */ /* 0x000fea0003800000 */
.L_x_64:
[----:B------:R-:W-:Y:S01]  /*6b60*/  ULDC.64 UR4, c[0x0][0x730] ;  /* 0x0001cc0000047ab9 */ /* 0x000fe20000000a00 */
[-C--:B------:R-:W-:Y:S01]  /*6b70*/  FMUL R58, R58, R10.reuse ;  /* 0x0000000a3a3a7220 */ /* 0x080fe20000400000 */
[----:B------:R-:W-:Y:S01]  /*6b80*/  ISETP.NE.U32.AND P0, PT, RZ, UR4, PT ;  /* 0x00000004ff007c0c */ /* 0x000fe2000bf05070 */
[-C--:B------:R-:W-:Y:S01]  /*6b90*/  FMUL R59, R59, R10.reuse ;  /* 0x0000000a3b3b7220 */ /* 0x080fe20000400000 */
[-C--:B------:R-:W-:Y:S01]  /*6ba0*/  FMUL R62, R62, R10.reuse ;  /* 0x0000000a3e3e7220 */ /* 0x080fe20000400000 */
[-C--:B------:R-:W-:Y:S01]  /*6bb0*/  FMUL R63, R63, R10.reuse ;  /* 0x0000000a3f3f7220 */ /* 0x080fe20000400000 */
[----:B------:R-:W-:Y:S01]  /*6bc0*/  ISETP.NE.AND.EX P0, PT, RZ, UR5, PT, P0 ;  /* 0x00000005ff007c0c */ /* 0x000fe2000bf05300 */
        /* <DEDUP_REMOVED lines=12> */
[----:B------:R-:W-:Y:S06]  /*6c90*/  @P0 BRA `(.L_x_66) ;  /* 0x0000000000240947 */ /* 0x000fec0003800000 */
[----:B------:R-:W-:Y:S02]  /*6ca0*/  ULDC.64 UR4, c[0x0][0x728] ;  /* 0x0001ca0000047ab9 */ /* 0x000fe40000000a00 */
[----:B------:R-:W-:-:S04]  /*6cb0*/  ISETP.NE.U32.AND P0, PT, RZ, UR4, PT ;  /* 0x00000004ff007c0c */ /* 0x000fc8000bf05070 */
[----:B------:R-:W-:-:S13]  /*6cc0*/  ISETP.NE.AND.EX P0, PT, RZ, UR5, PT, P0 ;  /* 0x00000005ff007c0c */ /* 0x000fda000bf05300 */
[----:B------:R-:W-:Y:S05]  /*6cd0*/  @!P0 BRA `(.L_x_67) ;  /* 0x00000000000c8947 */ /* 0x000fea0003800000 */
[----:B--2---:R-:W2:Y:S02]  /*6ce0*/  LDC.64 R4, c[0x0][0x728] ;  /* 0x0001ca00ff047b82 */ /* 0x004ea40000000a00 */
[----:B--2---:R3:W5:Y:S01]  /*6cf0*/  LDG.E R19, desc[UR56][R4.64] ;  /* 0x0000003804137981 */ /* 0x004762000c1e1900 */
[----:B------:R-:W-:Y:S05]  /*6d00*/  BRA `(.L_x_66) ;  /* 0x0000000000087947 */ /* 0x000fea0003800000 */
.L_x_67:
[----:B------:R-:W-:Y:S02]  /*6d10*/  ULDC UR4, c[0x0][0x720] ;  /* 0x0001c80000047ab9 */ /* 0x000fe40000000800 */
[----:B------:R-:W-:-:S07]  /*6d20*/  IMAD.U32 R19, RZ, RZ, UR4 ;  /* 0x00000004ff137e24 */ /* 0x000fce000f8e00ff */
.L_x_66:
[----:B-1----:R-:W-:-:S04]  /*6d30*/  MOV R0, RZ ;  /* 0x000000ff00007202 */ /* 0x002fc80000000f00 */
[----:B------:R-:W-:-:S13]  /*6d40*/  LOP3.LUT P0, RZ, R0, 0x1bf, RZ, 0xc0, !PT ;  /* 0x000001bf00ff7812 */ /* 0x000fda000780c0ff */
[----:B------:R-:W-:Y:S05]  /*6d50*/  @!P0 BRA `(.L_x_68) ;  /* 0x0000000000408947 */ /* 0x000fea0003800000 */
[----:B------:R-:W-:Y:S01]  /*6d60*/  MOV R0, 0x0 ;  /* 0x0000000000007802 */ /* 0x000fe20000000f00 */
[----:B------:R-:W-:Y:S01]  /*6d70*/  ULDC.64 UR4, c[0x4][0x68] ;  /* 0x01001a0000047ab9 */ /* 0x000fe20000000a00 */
[----:B------:R-:W-:Y:S01]  /*6d80*/  ULDC.64 UR6, c[0x4][0x8] ;  /* 0x0100020000067ab9 */ /* 0x000fe20000000a00 */
[----:B--23--:R-:W-:Y:S01]  /*6d90*/  MOV R4, UR4 ;  /* 0x0000000400047c02 */ /* 0x00cfe20008000f00 */
[----:B------:R1:W2:Y:S01]  /*6da0*/  LDC.64 R14, c[0x4][R0] ;  /* 0x01000000000e7b82 */ /* 0x0002a20000000a00 */
[----:B------:R-:W-:Y:S01]  /*6db0*/  IMAD.U32 R5, RZ, RZ, UR5 ;  /* 0x00000005ff057e24 */ /* 0x000fe2000f8e00ff */
[----:B------:R-:W-:Y:S01]  /*6dc0*/  ULDC.64 UR4, c[0x4][0x70] ;  /* 0x01001c0000047ab9 */ /* 0x000fe20000000a00 */
[----:B------:R-:W-:Y:S01]  /*6dd0*/  IMAD.U32 R10, RZ, RZ, UR6 ;  /* 0x00000006ff0a7e24 */ /* 0x000fe2000f8e00ff */
[----:B------:R-:W-:Y:S01]  /*6de0*/  MOV R7, UR5 ;  /* 0x0000000500077c02 */ /* 0x000fe20008000f00 */
[----:B------:R-:W-:Y:S01]  /*6df0*/  IMAD.U32 R6, RZ, RZ, UR4 ;  /* 0x00000004ff067e24 */ /* 0x000fe2000f8e00ff */
[----:B------:R-:W-:Y:S01]  /*6e00*/  MOV R8, 0x70 ;  /* 0x0000007000087802 */ /* 0x000fe20000000f00 */
[----:B------:R-:W-:-:S02]  /*6e10*/  IMAD.U32 R11, RZ, RZ, UR7 ;  /* 0x00000007ff0b7e24 */ /* 0x000fc4000f8e00ff */
[----:B------:R-:W-:Y:S02]  /*6e20*/  IMAD.MOV.U32 R12, RZ, RZ, 0x1 ;  /* 0x00000001ff0c7424 */ /* 0x000fe400078e00ff */
[----:B-1----:R-:W-:-:S07]  /*6e30*/  IMAD.MOV.U32 R13, RZ, RZ, RZ ;  /* 0x000000ffff0d7224 */ /* 0x002fce00078e00ff */
[----:B------:R-:W-:-:S07]  /*6e40*/  LEPC R20, `(.L_x_68) ;  /* 0x000000001014794e */ /* 0x000fce0000000000 */
[----:B--2--5:R-:W-:Y:S05]  /*6e50*/  CALL.ABS.NOINC R14 ;  /* 0x000000000e007343 */ /* 0x024fea0003c00000 */
.L_x_68:
[----:B------:R-:W-:Y:S01]  /*6e60*/  MOV R23, UR49 ;  /* 0x0000003100177c02 */ /* 0x000fe20008000f00 */
[----:B------:R-:W-:-:S04]  /*6e70*/  IMAD.U32 R0, RZ, RZ, UR53 ;  /* 0x00000035ff007e24 */ /* 0x000fc8000f8e00ff */
[----:B------:R-:W-:-:S04]  /*6e80*/  IMAD R23, R0, 0x2200, R23 ;  /* 0x0000220000177824 */ /* 0x000fc800078e0217 */
[----:B------:R-:W-:-:S05]  /*6e90*/  VIADD R24, R23, 0xbe00 ;  /* 0x0000be0017187836 */ /* 0x000fca0000000000 */
        /* <DEDUP_REMOVED lines=18> */
.L_x_69:
[C---:B------:R-:W-:Y:S01]  /*6fc0*/  SHF.L.U32 R0, R2.reuse, 0x4, RZ ;  /* 0x0000000402007819 */ /* 0x040fe200000006ff */
[----:B------:R-:W-:Y:S01]  /*6fd0*/  IMAD.SHL.U32 R3, R2, 0x20, RZ ;  /* 0x0000002002037824 */ /* 0x000fe200078e00ff */
[----:B--23--:R-:W-:Y:S01]  /*6fe0*/  SHF.R.U32.HI R5, RZ, 0x1, R2 ;  /* 0x00000001ff057819 */ /* 0x00cfe20000011602 */
[----:B------:R-:W-:Y:S01]  /*6ff0*/  ULDC.64 UR4, c[0x0][0x730] ;  /* 0x0001cc0000047ab9 */ /* 0x000fe20000000a00 */
[----:B------:R-:W-:Y:S02]  /*7000*/  LOP3.LUT R0, R0, 0x600, RZ, 0xc0, !PT ;  /* 0x0000060000007812 */ /* 0x000fe400078ec0ff */
[----:B------:R-:W-:Y:S02]  /*7010*/  LOP3.LUT R4, R3, 0xc0, RZ, 0xc0, !PT ;  /* 0x000000c003047812 */ /* 0x000fe400078ec0ff */
[--C-:B------:R-:W-:Y:S02]  /*7020*/  LOP3.LUT R0, R0, 0x20, R3.reuse, 0xf8, !PT ;  /* 0x0000002000007812 */ /* 0x100fe400078ef803 */
[----:B------:R-:W-:Y:S01]  /*7030*/  ISETP.NE.U32.AND P0, PT, RZ, UR4, PT ;  /* 0x00000004ff007c0c */ /* 0x000fe2000bf05070 */
[----:B------:R-:W-:Y:S01]  /*7040*/  ULDC UR4, c[0x0][0x720] ;  /* 0x0001c80000047ab9 */ /* 0x000fe20000000800 */
[----:B------:R-:W-:-:S02]  /*7050*/  LOP3.LUT R3, R0, 0x100, R3, 0xf8, !PT ;  /* 0x0000010000037812 */ /* 0x000fc400078ef803 */
[----:B------:R-:W-:Y:S02]  /*7060*/  LOP3.LUT R0, R2, 0x7f, RZ, 0xc0, !PT ;  /* 0x0000007f02007812 */ /* 0x000fe400078ec0ff */
[----:B------:R-:W-:Y:S01]  /*7070*/  LOP3.LUT R4, R4, 0x8, R5, 0xf8, !PT ;  /* 0x0000000804047812 */ /* 0x000fe200078ef805 */
[----:B------:R-:W-:Y:S01]  /*7080*/  IMAD.SHL.U32 R5, R2, 0x4, RZ ;  /* 0x0000000402057824 */ /* 0x000fe200078e00ff */
[----:B------:R-:W-:Y:S02]  /*7090*/  ISETP.NE.AND.EX P0, PT, RZ, UR5, PT, P0 ;  /* 0x00000005ff007c0c */ /* 0x000fe4000bf05300 */
[----:B------:R-:W-:Y:S02]  /*70a0*/  IADD3 R0, R0, 0x1f, RZ ;  /* 0x0000001f00007810 */ /* 0x000fe40007ffe0ff */
[----:B------:R-:W-:Y:S02]  /*70b0*/  LOP3.LUT R4, R4, 0x18, R5, 0x78, !PT ;  /* 0x0000001804047812 */ /* 0x000fe400078e7805 */
[----:B-----5:R-:W-:-:S02]  /*70c0*/  FSEL R42, R19, UR4, !P0 ;  /* 0x00000004132a7c08 */ /* 0x020fc4000c000000 */
[----:B------:R-:W-:Y:S02]  /*70d0*/  ISETP.GT.U32.AND P1, PT, R0, 0x3e, PT ;  /* 0x0000003e0000780c */ /* 0x000fe40003f24070 */
[----:B------:R-:W-:Y:S01]  /*70e0*/  LOP3.LUT R25, R3, R4, RZ, 0xfc, !PT ;  /* 0x0000000403197212 */ /* 0x000fe200078efcff */
[-C--:B------:R-:W-:Y:S01]  /*70f0*/  FMUL R0, R56, R42.reuse ;  /* 0x0000002a38007220 */ /* 0x080fe20000400000 */
[-C--:B------:R-:W-:Y:S01]  /*7100*/  FMUL R3, R57, R42.reuse ;  /* 0x0000002a39037220 */ /* 0x080fe20000400000 */
[-C--:B------:R-:W-:Y:S01]  /*7110*/  FMUL R4, R58, R42.reuse ;  /* 0x0000002a3a047220 */ /* 0x080fe20000400000 */
[-C--:B------:R-:W-:Y:S01]  /*7120*/  FMUL R5, R59, R42.reuse ;  /* 0x0000002a3b057220 */ /* 0x080fe20000400000 */
[-C--:B------:R-:W-:Y:S01]  /*7130*/  FMUL R6, R60, R42.reuse ;  /* 0x0000002a3c067220 */ /* 0x080fe20000400000 */
[----:B------:R-:W-:Y:S01]  /*7140*/  FMUL R7, R61, R42 ;  /* 0x0000002a3d077220 */ /* 0x000fe20000400000 */
[----:B------:R-:W-:Y:S01]  /*7150*/  F2FP.BF16.F32.PACK_AB R44, R3, R0 ;  /* 0x00000000032c723e */ /* 0x000fe200000010ff */
        /* <DEDUP_REMOVED lines=10> */
[----:B------:R-:W-:Y:S01]  /*7200*/  IMAD.MOV.U32 R3, RZ, RZ, 0x20 ;  /* 0x00000020ff037424 */ /* 0x000fe200078e00ff */
[----:B------:R-:W-:Y:S01]  /*7210*/  LOP3.LUT P0, RZ, R2, 0x4, RZ, 0xc0, !PT ;  /* 0x0000000402ff7812 */ /* 0x000fe2000780c0ff */
[----:B------:R-:W-:Y:S01]  /*7220*/  IMAD R24, R25, 0x2, R24 ;  /* 0x0000000219187824 */ /* 0x000fe200078e0218 */
[----:B------:R-:W-:Y:S01]  /*7230*/  F2FP.BF16.F32.PACK_AB R45, R5, R4 ;  /* 0x00000004052d723e */ /* 0x000fe200000010ff */
        /* <DEDUP_REMOVED lines=22> */
[----:B------:R-:W-:Y:S02]  /*73a0*/  SEL R3, R3, 0xffffffe0, !P0 ;  /* 0xffffffe003037807 */ /* 0x000fe40004000000 */
[----:B------:R-:W-:Y:S01]  /*73b0*/  LEA R25, R25, R23, 0x1 ;  /* 0x0000001719197211 */ /* 0x000fe200078e08ff */
[----:B------:R-:W-:Y:S06]  /*73c0*/  @P1 BRA `(.L_x_70) ;  /* 0x0000000000041947 */ /* 0x000fec0003800000 */
[----:B------:R-:W-:-:S04]  /*73d0*/  DEPBAR.LE SB0, 0x1 ;  /* 0x000080400000791a */ /* 0x000fc80000000000 */
.L_x_70:
[----:B------:R-:W-:Y:S05]  /*73e0*/  WARPSYNC.ALL ;  /* 0x0000000000007948 */ /* 0x000fea0003800000 */
[----:B------:R-:W-:Y:S01]  /*73f0*/  BAR.SYNC.DEFER_BLOCKING 0x1, 0x80 ;  /* 0x0042000000007b1d */ /* 0x000fe20000010000 */
[----:B------:R-:W-:Y:S01]  /*7400*/  IMAD.IADD R0, R24, 0x1, R3 ;  /* 0x0000000118007824 */ /* 0x000fe200078e0203 */
[----:B------:R-:W-:Y:S02]  /*7410*/  F2FP.BF16.F32.PACK_AB R8, R26, R27 ;  /* 0x0000001b1a08723e */ /* 0x000fe400000010ff */
[----:B------:R-:W-:Y:S02]  /*7420*/  F2FP.BF16.F32.PACK_AB R9, R28, R29 ;  /* 0x0000001d1c09723e */ /* 0x000fe400000010ff */
[----:B------:R-:W-:Y:S01]  /*7430*/  BSSY B0, `(.L_x_71) ;  /* 0x000001d000007945 */ /* 0x000fe20003800000 */
[----:B------:R-:W-:-:S02]  /*7440*/  F2FP.BF16.F32.PACK_AB R10, R30, R31 ;  /* 0x0000001f1e0a723e */ /* 0x000fc400000010ff */
[----:B------:R-:W-:Y:S02]  /*7450*/  F2FP.BF16.F32.PACK_AB R11, R32, R33 ;  /* 0x00000021200b723e */ /* 0x000fe400000010ff */
[----:B------:R-:W-:Y:S02]  /*7460*/  F2FP.BF16.F32.PACK_AB R12, R34, R35 ;  /* 0x00000023220c723e */ /* 0x000fe400000010ff */
[----:B------:R-:W-:Y:S02]  /*7470*/  F2FP.BF16.F32.PACK_AB R13, R36, R37 ;  /* 0x00000025240d723e */ /* 0x000fe400000010ff */
[----:B------:R-:W-:Y:S02]  /*7480*/  F2FP.BF16.F32.PACK_AB R14, R38, R39 ;  /* 0x00000027260e723e */ /* 0x000fe400000010ff */
[----:B------:R-:W-:Y:S02]  /*7490*/  F2FP.BF16.F32.PACK_AB R15, R40, R41 ;  /* 0x00000029280f723e */ /* 0x000fe400000010ff */
[----:B------:R-:W-:Y:S01]  /*74a0*/  IADD3 R3, R3, 0x1000, R24 ;  /* 0x0000100003037810 */ /* 0x000fe20007ffe018 */
[----:B------:R1:W-:Y:S04]  /*74b0*/  STSM.16.M88.4 [R25+0xbe00], R44 ;  /* 0x00be002c19007844 */ /* 0x0003e80000000200 */
[----:B------:R1:W-:Y:S01]  /*74c0*/  STSM.16.M88.4 [R0], R4 ;  /* 0x0000000400007844 */ /* 0x0003e20000000200 */
[----:B------:R-:W-:Y:S01]  /*74d0*/  @!PT LDS RZ, [RZ] ;  /* 0x00000000fffff984 */ /* 0x000fe20000000800 */
[----:B------:R-:W-:Y:S01]  /*74e0*/  @!PT LDS RZ, [RZ] ;  /* 0x00000000fffff984 */ /* 0x000fe20000000800 */
[----:B------:R-:W-:Y:S01]  /*74f0*/  @!PT LDS RZ, [RZ] ;  /* 0x00000000fffff984 */ /* 0x000fe20000000800 */
[----:B------:R-:W-:Y:S01]  /*7500*/  @!PT LDS RZ, [RZ] ;  /* 0x00000000fffff984 */ /* 0x000fe20000000800 */
[----:B------:R2:W-:Y:S06]  /*7510*/  MEMBAR.ALL.CTA ;  /* 0x0000000000007992 */ /* 0x0005ec0000008000 */
[----:B--2---:R-:W2:Y:S02]  /*7520*/  FENCE.VIEW.ASYNC.S ;  /* 0x00000000000073c6 */ /* 0x004ea40000000000 */
[----:B--2---:R-:W-:Y:S06]  /*7530*/  BAR.SYNC.DEFER_BLOCKING 0x1, 0x80 ;  /* 0x0042000000007b1d */ /* 0x004fec0000010000 */
[----:B------:R-:W-:Y:S05]  /*7540*/  @P1 BRA `(.L_x_72) ;  /* 0x00000000002c1947 */ /* 0x000fea0003800000 */
[----:B------:R-:W-:Y:S01]  /*7550*/  R2UR UR40, R23 ;  /* 0x00000000172872ca */ /* 0x000fe200000e0000 */
[----:B------:R-:W-:Y:S02]  /*7560*/  UIADD3 UR43, -UR39, URZ, URZ ;  /* 0x0000003f272b7290 */ /* 0x000fe4000fffe13f */
[----:B------:R-:W-:Y:S01]  /*7570*/  UIADD3 UR6, UP0, UR54, 0x670, URZ ;  /* 0x0000067036067890 */ /* 0x000fe2000ff1e03f */
[----:B------:R-:W-:Y:S01]  /*7580*/  ULDC UR4, c[0x0][0xa10] ;  /* 0x0002840000047ab9 */ /* 0x000fe20000000800 */
[----:B------:R-:W-:Y:S01]  /*7590*/  UMOV UR41, URZ ;  /* 0x0000003f00297c82 */ /* 0x000fe20008000000 */
[----:B------:R-:W-:Y:S02]  /*75a0*/  UIMAD UR43, UR4, UR43, UR45 ;  /* 0x0000002b042b72a4 */ /* 0x000fe4000f8e022d */
[----:B------:R-:W-:-:S05]  /*75b0*/  UIADD3.X UR7, URZ, UR55, URZ, UP0, !UPT ;  /* 0x000000373f077290 */ /* 0x000fca00087fe43f */
[----:B------:R-:W-:-:S09]  /*75c0*/  UIADD3 UR40, UR40, 0xbe00, URZ ;  /* 0x0000be0028287890 */ /* 0x000fd2000fffe03f */
[----:B------:R2:W-:Y:S01]  /*75d0*/  UTMASTG.4D [UR40], [UR6] ;  /* 0x00000028060073b5 */ /* 0x0005e20008018000 */
[----:B------:R0:W-:Y:S01]  /*75e0*/  UTMACMDFLUSH ;  /* 0x00000000000079b7 */ /* 0x0001e20000000000 */
[----:B--2---:R-:W-:-:S04]  /*75f0*/  DEPBAR.LE SB0, 0x1 ;  /* 0x000080400000791a */ /* 0x004fc80000000000 */
.L_x_72:
[----:B------:R-:W-:Y:S05]  /*7600*/  BSYNC B0 ;  /* 0x0000000000007941 */ /* 0x000fea0003800000 */
.L_x_71:
[----:B------:R-:W-:Y:S06]  /*7610*/  BAR.SYNC.DEFER_BLOCKING 0x1, 0x80 ;  /* 0x0042000000007b1d */ /* 0x000fec0000010000 */
[----:B------:R-:W-:Y:S01]  /*7620*/  BSSY B0, `(.L_x_73) ;  /* 0x0000015000007945 */ /* 0x000fe20003800000 */
[----:B------:R2:W-:Y:S04]  /*7630*/  STSM.16.M88.4 [R24+0x1000], R8 ;  /* 0x0010000818007844 */ /* 0x0005e80000000200 */
[----:B------:R2:W-:Y:S01]  /*7640*/  STSM.16.M88.4 [R3], R12 ;  /* 0x0000000c03007844 */ /* 0x0005e20000000200 */
[----:B------:R-:W-:Y:S01]  /*7650*/  @!PT LDS RZ, [RZ] ;  /* 0x00000000fffff984 */ /* 0x000fe20000000800 */
[----:B------:R-:W-:Y:S01]  /*7660*/  @!PT LDS RZ, [RZ] ;  /* 0x00000000fffff984 */ /* 0x000fe20000000800 */
[----:B------:R-:W-:Y:S01]  /*7670*/  @!PT LDS RZ, [RZ] ;  /* 0x00000000fffff984 */ /* 0x000fe20000000800 */
[----:B------:R-:W-:Y:S01]  /*7680*/  @!PT LDS RZ, [RZ] ;  /* 0x00000000fffff984 */ /* 0x000fe20000000800 */
[----:B------:R3:W-:Y:S06]  /*7690*/  MEMBAR.ALL.CTA ;  /* 0x0000000000007992 */ /* 0x0007ec0000008000 */
[----:B---3--:R-:W3:Y:S02]  /*76a0*/  FENCE.VIEW.ASYNC.S ;  /* 0x00000000000073c6 */ /* 0x008ee40000000000 */
[----:B---3--:R-:W-:Y:S06]  /*76b0*/  BAR.SYNC.DEFER_BLOCKING 0x1, 0x80 ;  /* 0x0042000000007b1d */ /* 0x008fec0000010000 */
[----:B------:R-:W-:Y:S05]  /*76c0*/  @P1 BRA `(.L_x_74) ;  /* 0x0000000000281947 */ /* 0x000fea0003800000 */
[----:B------:R-:W-:Y:S01]  /*76d0*/  R2UR UR40, R23 ;  /* 0x00000000172872ca */ /* 0x000fe200000e0000 */
[----:B------:R-:W-:Y:S02]  /*76e0*/  UIADD3 UR43, -UR39, URZ, URZ ;  /* 0x0000003f272b7290 */ /* 0x000fe4000fffe13f */
[----:B------:R-:W-:Y:S01]  /*76f0*/  UIADD3 UR6, UP0, UR54, 0x670, URZ ;  /* 0x0000067036067890 */ /* 0x000fe2000ff1e03f */
[----:B------:R-:W-:Y:S01]  /*7700*/  ULDC UR4, c[0x0][0xa10] ;  /* 0x0002840000047ab9 */ /* 0x000fe20000000800 */
[----:B------:R-:W-:Y:S01]  /*7710*/  UMOV UR41, 0x20 ;  /* 0x0000002000297882 */ /* 0x000fe20000000000 */
[----:B------:R-:W-:Y:S02]  /*7720*/  UIMAD UR43, UR4, UR43, UR45 ;  /* 0x0000002b042b72a4 */ /* 0x000fe4000f8e022d */
[----:B------:R-:W-:-:S05]  /*7730*/  UIADD3.X UR7, URZ, UR55, URZ, UP0, !UPT ;  /* 0x000000373f077290 */ /* 0x000fca00087fe43f */
[----:B------:R-:W-:-:S09]  /*7740*/  UIADD3 UR40, UR40, 0xce00, URZ ;  /* 0x0000ce0028287890 */ /* 0x000fd2000fffe03f */
[----:B------:R3:W-:Y:S02]  /*7750*/  UTMASTG.4D [UR40], [UR6] ;  /* 0x00000028060073b5 */ /* 0x0007e40008018000 */
[----:B---3--:R0:W-:Y:S02]  /*7760*/  UTMACMDFLUSH ;  /* 0x00000000000079b7 */ /* 0x0081e40000000000 */
.L_x_74:
[----:B------:R-:W-:Y:S05]  /*7770*/  BSYNC B0 ;  /* 0x0000000000007941 */ /* 0x000fea0003800000 */
.L_x_73:
[----:B------:R-:W-:Y:S01]  /*7780*/  ULEA UR4, UR53, 0xfffffff8, 0x3 ;  /* 0xfffffff835047891 */ /* 0x000fe2000f8e183f */
[----:B------:R-:W-:-:S04]  /*7790*/  DEPBAR.LE SB0, 0x0 ;  /* 0x000080000000791a */ /* 0x000fc80000000000 */
[----:B------:R-:W-:Y:S01]  /*77a0*/  ULOP3.LUT UR4, UR4, 0x8, URZ, 0xc0, !UPT ;  /* 0x0000000804047892 */ /* 0x000fe2000f8ec03f */
[----:B------:R-:W-:-:S03]  /*77b0*/  LOP3.LUT R22, R22, 0x1, RZ, 0x3c, !PT ;  /* 0x0000000116167812 */ /* 0x000fc600078e3cff */
[----:B------:R-:W-:-:S06]  /*77c0*/  ULOP3.LUT UR4, UR4, 0x18, URZ, 0x3c, !UPT ;  /* 0x0000001804047892 */ /* 0x000fcc000f8e3c3f */
[----:B-1----:R-:W-:Y:S01]  /*77d0*/  IMAD.U32 R0, RZ, RZ, UR4 ;  /* 0x00000004ff007e24 */ /* 0x002fe2000f8e00ff */
[----:B------:R-:W-:Y:S02]  /*77e0*/  ULDC UR4, c[0x0][0xc] ;  /* 0x0000030000047ab9 */ /* 0x000fe40000000800 */
[----:B------:R-:W-:Y:S01]  /*77f0*/  IADD3 R17, R17, UR4, RZ ;  /* 0x0000000411117c10 */ /* 0x000fe2000fffe0ff */
[----:B------:R-:W-:Y:S01]  /*7800*/  ULDC UR4, c[0x0][0xa00] ;  /* 0x0002800000047ab9 */ /* 0x000fe20000000800 */
[----:B------:R1:W-:Y:S02]  /*7810*/  SYNCS.ARRIVE.TRANS64.A1T0 RZ, [R0+UR49+0x12490], RZ ;  /* 0x012490ff00ff79a7 */ /* 0x0003e40008100031 */
[----:B------:R-:W-:-:S13]  /*7820*/  ISETP.GE.AND P0, PT, R17, UR4, PT ;  /* 0x0000000411007c0c */ /* 0x000fda000bf06270 */
[----:B-1----:R-:W-:Y:S05]  /*7830*/  @!P0 BRA `(.L_x_75) ;  /* 0xffffff9400408947 */ /* 0x002fea000383ffff */
[----:B------:R-:W-:Y:S05]  /*7840*/  EXIT ;  /* 0x000000000000794d */ /* 0x000fea0003800000 */
.L_x_6:
[----:B------:R-:W-:-:S08]  /*7850*/  NOP ;  /* 0x0000000000007918 */ /* 0x000fd00000000000 */
[----:B------:R-:W2:-:S00]  /*7860*/  USETMAXREG.DEALLOC.CTAPOOL 0x18 ;  /* 0x00000018000079c8 */ /* 0x000e8000080e0500 */
[----:B------:R-:W-:-:S13]  /*7870*/  PLOP3.LUT P3, PT, PT, PT, UP0, 0x80, 0x0 ;  /* 0x000000000000781c */ /* 0x000fda0003f6f008 */
[----:B--2---:R-:W-:Y:S05]  /*7880*/  @!P3 BRA `(.L_x_76) ;  /* 0x00000008003cb947 */ /* 0x004fea0003800000 */
[----:B------:R-:W-:-:S13]  /*7890*/  PLOP3.LUT P2, PT, PT, PT, UP1, 0x80, 0x0 ;  /* 0x000000000000781c */ /* 0x000fda0003f4f018 */
[----:B-1----:R-:W-:Y:S05]  /*78a0*/  @P2 EXIT ;  /* 0x000000000000294d */ /* 0x002fea0003800000 */
[----:B------:R-:W-:Y:S02]  /*78b0*/  ULDC UR4, c[0x0][0xa00] ;  /* 0x0002800000047ab9 */ /* 0x000fe40000000800 */
[----:B------:R-:W-:-:S13]  /*78c0*/  ISETP.GE.AND P2, PT, R17, UR4, PT ;  /* 0x0000000411007c0c */ /* 0x000fda000bf46270 */
[----:B------:R-:W-:Y:S05]  /*78d0*/  @P2 EXIT ;  /* 0x000000000000294d */ /* 0x000fea0003800000 */
[----:B------:R-:W-:Y:S01]  /*78e0*/  LOP3.LUT P2, RZ, R2, 0x1f, RZ, 0xc0, !PT ;  /* 0x0000001f02ff7812 */ /* 0x000fe2000784c0ff */
[----:B------:R-:W-:Y:S01]  /*78f0*/  BSSY B0, `(.L_x_77) ;  /* 0x0000087000007945 */ /* 0x000fe20003800000 */
[----:B------:R-:W-:Y:S01]  /*7900*/  IMAD.MOV.U32 R4, RZ, RZ, 0x1 ;  /* 0x00000001ff047424 */ /* 0x000fe200078e00ff */
[----:B------:R-:W-:Y:S01]  /*7910*/  MOV R5, 0x1 ;  /* 0x0000000100057802 */ /* 0x000fe20000000f00 */
[----:B------:R-:W-:Y:S01]  /*7920*/  IMAD.MOV.U32 R0, RZ, RZ, RZ ;  /* 0x000000ffff007224 */ /* 0x000fe200078e00ff */
[----:B------:R-:W-:Y:S01]  /*7930*/  PLOP3.LUT P0, PT, P2, P0, PT, 0x2a, 0x0 ;  /* 0x000000000000781c */ /* 0x000fe20001700572 */
[----:B------:R-:W-:Y:S01]  /*7940*/  ULOP3.LUT UR6, UR51, 0x2, URZ, 0xfc, !UPT ;  /* 0x0000000233067892 */ /* 0x000fe2000f8efc3f */
[----:B------:R-:W-:Y:S01]  /*7950*/  ULDC UR7, c[0x0][0xc] ;  /* 0x0000030000077ab9 */ /* 0x000fe20000000800 */
[----:B------:R-:W-:Y:S01]  /*7960*/  ULDC.64 UR14, c[0x0][0x198] ;  /* 0x00006600000e7ab9 */ /* 0x000fe20000000a00 */
[----:B------:R-:W-:-:S09]  /*7970*/  ULDC UR18, c[0x0][0xa00] ;  /* 0x0002800000127ab9 */ /* 0x000fd20000000800 */
.L_x_92:
[----:B------:R-:W1:Y:S01]  /*7980*/  LDC R6, c[0x0][0xa04] ;  /* 0x00028100ff067b82 */ /* 0x000e620000000800 */
[----:B------:R-:W-:Y:S01]  /*7990*/  IMAD.MOV.U32 R7, RZ, RZ, R17 ;  /* 0x000000ffff077224 */ /* 0x000fe200078e0011 */
[----:B------:R-:W-:-:S06]  /*79a0*/  UMOV UR4, 0xffffffff ;  /* 0xffffffff00047882 */ /* 0x000fcc0000000000 */
[----:B------:R-:W2:Y:S08]  /*79b0*/  LDC R10, c[0x0][0xa10] ;  /* 0x00028400ff0a7b82 */ /* 0x000eb00000000800 */
[----:B------:R-:W3:Y:S01]  /*79c0*/  LDC R13, c[0x0][0xa1c] ;  /* 0x00028700ff0d7b82 */ /* 0x000ee20000000800 */
[----:B-1----:R-:W-:Y:S02]  /*79d0*/  ISETP.NE.AND P2, PT, R6, 0x1, PT ;  /* 0x000000010600780c */ /* 0x002fe40003f45270 */
[----:B--2---:R-:W-:-:S11]  /*79e0*/  ISETP.NE.AND P3, PT, R10, 0x1, PT ;  /* 0x000000010a00780c */ /* 0x004fd60003f65270 */
[----:B------:R-:W1:Y:S01]  /*79f0*/  @P2 LDC.64 R8, c[0x0][0xa08] ;  /* 0x00028200ff082b82 */ /* 0x000e620000000a00 */
[----:B---3--:R-:W-:-:S07]  /*7a00*/  ISETP.NE.AND P4, PT, R13, 0x1, PT ;  /* 0x000000010d00780c */ /* 0x008fce0003f85270 */
[----:B------:R-:W2:Y:S08]  /*7a10*/  @P3 LDC R12, c[0x0][0xa14] ;  /* 0x00028500ff0c3b82 */ /* 0x000eb00000000800 */
[----:B------:R-:W3:Y:S08]  /*7a20*/  @P3 LDC R11, c[0x0][0xa18] ;  /* 0x00028600ff0b3b82 */ /* 0x000ef00000000800 */
[----:B------:R-:W4:Y:S01]  /*7a30*/  @P4 LDC.64 R2, c[0x0][0xa20] ;  /* 0x00028800ff024b82 */ /* 0x000f220000000a00 */
[----:B-1----:R-:W-:-:S05]  /*7a40*/  @P2 IMAD.HI.U32 R8, R17, R8, RZ ;  /* 0x0000000811082227 */ /* 0x002fca00078e00ff */
[----:B------:R-:W-:-:S05]  /*7a50*/  @P2 SHF.R.U32.HI R7, RZ, R9, R8 ;  /* 0x00000009ff072219 */ /* 0x000fca0000011608 */
[----:B--2---:R-:W-:-:S04]  /*7a60*/  @P3 IMAD.HI.U32 R8, R7, R12, RZ ;  /* 0x0000000c07083227 */ /* 0x004fc800078e00ff */
[----:B------:R-:W-:Y:S01]  /*7a70*/  IMAD.MOV.U32 R9, RZ, RZ, R7 ;  /* 0x000000ffff097224 */ /* 0x000fe200078e0007 */
[----:B---3--:R-:W-:-:S05]  /*7a80*/  @P3 SHF.R.U32.HI R9, RZ, R11, R8 ;  /* 0x0000000bff093219 */ /* 0x008fca0000011608 */
[----:B----4-:R-:W-:Y:S01]  /*7a90*/  @P4 IMAD.HI.U32 R8, R9, R2, RZ ;  /* 0x0000000209084227 */ /* 0x010fe200078e00ff */
[----:B------:R-:W-:-:S04]  /*7aa0*/  MOV R2, R9 ;  /* 0x0000000900027202 */ /* 0x000fc80000000f00 */
[----:B------:R-:W-:Y:S01]  /*7ab0*/  @P4 SHF.R.U32.HI R2, RZ, R3, R8 ;  /* 0x00000003ff024219 */ /* 0x000fe20000011608 */
[----:B------:R-:W-:-:S04]  /*7ac0*/  IMAD.MOV R3, RZ, RZ, -R9 ;  /* 0x000000ffff037224 */ /* 0x000fc800078e0a09 */
[----:B------:R-:W-:Y:S02]  /*7ad0*/  IMAD.MOV R2, RZ, RZ, -R2 ;  /* 0x000000ffff027224 */ /* 0x000fe400078e0a02 */
[----:B------:R-:W-:Y:S02]  /*7ae0*/  IMAD R10, R10, R3, R7 ;  /* 0x000000030a0a7224 */ /* 0x000fe400078e0207 */
[----:B------:R-:W-:Y:S01]  /*7af0*/  IMAD R2, R13, R2, R9 ;  /* 0x000000020d027224 */ /* 0x000fe200078e0209 */
[----:B------:R-:W-:Y:S06]  /*7b00*/  BRA.DIV UR4, `(.L_x_78) ;  /* 0x0000001a04147947 */ /* 0x000fec000b800000 */
[----:B------:R-:W-:-:S13]  /*7b10*/  ELECT P6, URZ, PT ;  /* 0x00000000003f782f */ /* 0x000fda00038c0000 */
.L_x_130:
[----:B------:R-:W-:Y:S01]  /*7b20*/  IADD3 R3, -R7, RZ, RZ ;  /* 0x000000ff07037210 */ /* 0x000fe20007ffe1ff */
[----:B------:R-:W-:Y:S04]  /*7b30*/  BSSY B1, `(.L_x_79) ;  /* 0x000002a000017945 */ /* 0x000fe80003800000 */
[----:B------:R-:W-:Y:S02]  /*7b40*/  IMAD R3, R6, R3, R17 ;  /* 0x0000000306037224 */ /* 0x000fe400078e0211 */
[----:B------:R-:W-:Y:S02]  /*7b50*/  IMAD.MOV.U32 R6, RZ, RZ, RZ ;  /* 0x000000ffff067224 */ /* 0x000fe400078e00ff */
[----:B------:R-:W-:Y:S01]  /*7b60*/  IMAD.SHL.U32 R3, R3, 0x80, RZ ;  /* 0x0000008003037824 */ /* 0x000fe200078e00ff */
[----:B------:R-:W-:Y:S06]  /*7b70*/  @!P6 BRA `(.L_x_80) ;  /* 0x000000000094e947 */ /* 0x000fec0003800000 */
[----:B------:R-:W1:Y:S01]  /*7b80*/  S2R R7, SR_CgaCtaId ;  /* 0x0000000000077919 */ /* 0x000e620000008800 */
[----:B------:R-:W-:-:S04]  /*7b90*/  MOV R6, 0x400 ;  /* 0x0000040000067802 */ /* 0x000fc80000000f00 */
[----:B-1----:R-:W-:Y:S02]  /*7ba0*/  LEA R9, R7, R6, 0x18 ;  /* 0x0000000607097211 */ /* 0x002fe400078ec0ff */
[----:B------:R-:W-:Y:S02]  /*7bb0*/  SHF.L.U32 R6, R5, 0x1f, RZ ;  /* 0x0000001f05067819 */ /* 0x000fe400000006ff */
[----:B------:R-:W-:-:S04]  /*7bc0*/  LEA R7, R0, R9, 0x3 ;  /* 0x0000000900077211 */ /* 0x000fc800078e18ff */
[----:B------:R-:W1:Y:S02]  /*7bd0*/  SYNCS.PHASECHK.TRANS64.TRYWAIT P2, [R7+URZ+0x12460], R6 ;  /* 0x01246006070075a7 */ /* 0x000e64000804017f */
[----:B-1----:R-:W-:Y:S05]  /*7be0*/  @!P2 BRA `(.L_x_81) ;  /* 0x0000001400fca947 */ /* 0x002fea0003800000 */
.L_x_131:
[----:B------:R-:W-:Y:S01]  /*7bf0*/  UPRMT UR4, UR6, 0x9910, URZ ;  /* 0x0000991006047896 */ /* 0x000fe2000800003f */
[----:B-1----:R-:W-:-:S03]  /*7c00*/  @P1 IMAD.MOV.U32 R6, RZ, RZ, 0x2000 ;  /* 0x00002000ff061424 */ /* 0x002fc600078e00ff */
[----:B------:R-:W-:Y:S01]  /*7c10*/  UISETP.NE.AND UP0, UPT, UR4, 0x2, UPT ;  /* 0x000000020400788c */ /* 0x000fe2000bf05270 */
[----:B------:R1:W-:Y:S05]  /*7c20*/  @P1 SYNCS.ARRIVE.TRANS64 RZ, [R7+URZ+0x12450], R6 ;  /* 0x0124500607ff19a7 */ /* 0x0003ea000800003f */
[----:B------:R-:W-:-:S13]  /*7c30*/  PLOP3.LUT P2, PT, PT, PT, UP0, 0x80, 0x0 ;  /* 0x000000000000781c */ /* 0x000fda0003f4f008 */
[----:B-1----:R-:W-:Y:S05]  /*7c40*/  @P2 BRA `(.L_x_82) ;  /* 0x0000000000042947 */ /* 0x002fea0003800000 */
[----:B------:R-:W-:Y:S01]  /*7c50*/  BPT.TRAP 0x1 ;  /* 0x000000040000795c */ /* 0x000fe20000300000 */
.L_x_82:
[----:B------:R-:W-:Y:S05]  /*7c60*/  @P0 BRA `(.L_x_83) ;  /* 0x0000000000040947 */ /* 0x000fea0003800000 */
[----:B------:R-:W-:Y:S01]  /*7c70*/  BPT.TRAP 0x1 ;  /* 0x000000040000795c */ /* 0x000fe20000300000 */
.L_x_83:
[----:B------:R-:W-:Y:S01]  /*7c80*/  R2UR UR4, R9 ;  /* 0x00000000090472ca */ /* 0x000fe200000e0000 */
[----:B------:R-:W-:Y:S01]  /*7c90*/  UIADD3 UR16, UP0, UR14, 0xf0, URZ ;  /* 0x000000f00e107890 */ /* 0x000fe2000ff1e03f */
[----:B------:R-:W-:Y:S01]  /*7ca0*/  R2UR UR9, R7 ;  /* 0x00000000070972ca */ /* 0x000fe200000e0000 */
[----:B------:R-:W-:Y:S01]  /*7cb0*/  UMOV UR5, 0x10000000 ;  /* 0x1000000000057882 */ /* 0x000fe20000000000 */
[----:B------:R-:W-:Y:S01]  /*7cc0*/  R2UR UR8, R0 ;  /* 0x00000000000872ca */ /* 0x000fe200000e0000 */
[----:B------:R-:W-:Y:S01]  /*7cd0*/  UIADD3.X UR17, URZ, UR15, URZ, UP0, !UPT ;  /* 0x0000000f3f117290 */ /* 0x000fe200087fe43f */
[----:B------:R-:W-:Y:S01]  /*7ce0*/  R2UR UR11, R3 ;  /* 0x00000000030b72ca */ /* 0x000fe200000e0000 */
[----:B------:R-:W-:Y:S01]  /*7cf0*/  UMOV UR10, URZ ;  /* 0x0000003f000a7c82 */ /* 0x000fe20008000000 */
[----:B------:R-:W-:Y:S01]  /*7d00*/  R2UR UR12, R10 ;  /* 0x000000000a0c72ca */ /* 0x000fe200000e0000 */
[----:B------:R-:W-:Y:S01]  /*7d10*/  VIADD R0, R0, 0x1 ;  /* 0x0000000100007836 */ /* 0x000fe20000000000 */
[----:B------:R-:W-:-:S04]  /*7d20*/  R2UR UR13, R2 ;  /* 0x00000000020d72ca */ /* 0x000fc800000e0000 */
[C---:B------:R-:W-:Y:S01]  /*7d30*/  ISETP.NE.AND P2, PT, R0.reuse, 0x2, PT ;  /* 0x000000020000780c */ /* 0x040fe20003f45270 */
[----:B------:R-:W-:Y:S02]  /*7d40*/  UIADD3 UR9, UR9, 0x12450, URZ ;  /* 0x0001245009097890 */ /* 0x000fe4000fffe03f */
[----:B------:R-:W-:Y:S01]  /*7d50*/  ULEA UR8, UR8, UR4, 0xd ;  /* 0x0000000408087291 */ /* 0x000fe2000f8e683f */
[----:B------:R-:W-:Y:S02]  /*7d60*/  SEL R6, RZ, 0x1, P2 ;  /* 0x00000001ff067807 */ /* 0x000fe40001000000 */
[----:B------:R-:W-:Y:S01]  /*7d70*/  UMOV UR4, 0x0 ;  /* 0x0000000000047882 */ /* 0x000fe20000000000 */
[----:B------:R-:W-:Y:S02]  /*7d80*/  SEL R0, R0, RZ, P2 ;  /* 0x000000ff00007207 */ /* 0x000fe40001000000 */
[----:B------:R-:W-:Y:S02]  /*7d90*/  LOP3.LUT R5, R5, R6, RZ, 0x3c, !PT ;  /* 0x0000000605057212 */ /* 0x000fe400078e3cff */
[----:B------:R-:W-:Y:S01]  /*7da0*/  MOV R6, 0x40 ;  /* 0x0000004000067802 */ /* 0x000fe20000000f00 */
[----:B------:R1:W-:Y:S02]  /*7db0*/  UTMALDG.4D [UR8], [UR16], desc[UR4] ;  /* 0x00000408100075b4 */ /* 0x0003e40008019000 */
[----:B-1----:R-:W-:-:S04]  /*7dc0*/  NOP ;  /* 0x0000000000007918 */ /* 0x002fc80000000000 */
.L_x_80:
[----:B------:R-:W-:Y:S05]  /*7dd0*/  BSYNC B1 ;  /* 0x0000000000017941 */ /* 0x000fea0003800000 */
.L_x_79:
[----:B------:R-:W-:Y:S01]  /*7de0*/  LOP3.LUT P2, RZ, R4, 0xff, RZ, 0xc0, !PT ;  /* 0x000000ff04ff7812 */ /* 0x000fe2000784c0ff */
[----:B------:R-:W-:-:S12]  /*7df0*/  BSSY B1, `(.L_x_84) ;  /* 0x0000009000017945 */ /* 0x000fd80003800000 */
[----:B------:R-:W-:Y:S05]  /*7e00*/  @!P2 BRA `(.L_x_85) ;  /* 0x00000000001ca947 */ /* 0x000fea0003800000 */
[----:B------:R-:W1:Y:S01]  /*7e10*/  S2R R7, SR_CgaCtaId ;  /* 0x0000000000077919 */ /* 0x000e620000008800 */
[----:B------:R-:W-:-:S04]  /*7e20*/  MOV R4, 0x400 ;  /* 0x0000040000047802 */ /* 0x000fc80000000f00 */
[----:B-1----:R-:W-:Y:S02]  /*7e30*/  LEA R7, R7, R4, 0x18 ;  /* 0x0000000407077211 */ /* 0x002fe400078ec0ff */
[----:B------:R-:W-:Y:S02]  /*7e40*/  SHF.L.U32 R4, RZ, 0x1f, RZ ;  /* 0x0000001fff047819 */ /* 0x000fe400000006ff */
[----:B------:R1:W-:Y:S02]  /*7e50*/  SYNCS.ARRIVE.TRANS64.A1T0 RZ, [R7+URZ+0x124b0], RZ ;  /* 0x0124b0ff07ff79a7 */ /* 0x0003e4000810003f */
[----:B------:R-:W2:Y:S02]  /*7e60*/  SYNCS.PHASECHK.TRANS64.TRYWAIT P2, [R7+URZ+0x124b0], R4 ;  /* 0x0124b004070075a7 */ /* 0x000ea4000804017f */
[----:B-12---:R-:W-:Y:S05]  /*7e70*/  @!P2 BRA `(.L_x_86) ;  /* 0x00000014006ca947 */ /* 0x006fea0003800000 */
.L_x_85:
[----:B------:R-:W-:Y:S05]  /*7e80*/  BSYNC B1 ;  /* 0x0000000000017941 */ /* 0x000fea0003800000 */
.L_x_84:
[----:B------:R-:W-:Y:S04]  /*7e90*/  BSSY B1, `(.L_x_87) ;  /* 0x0000028000017945 */ /* 0x000fe80003800000 */
[----:B------:R-:W-:Y:S05]  /*7ea0*/  @!P6 BRA `(.L_x_88) ;  /* 0x000000000098e947 */ /* 0x000fea0003800000 */
[----:B-1----:R-:W1:Y:S01]  /*7eb0*/  S2R R7, SR_CgaCtaId ;  /* 0x0000000000077919 */ /* 0x002e620000008800 */
[----:B------:R-:W-:Y:S02]  /*7ec0*/  MOV R4, 0x400 ;  /* 0x0000040000047802 */ /* 0x000fe40000000f00 */
[----:B------:R-:W-:Y:S02]  /*7ed0*/  SHF.L.U32 R9, R5, 0x1f, RZ ;  /* 0x0000001f05097819 */ /* 0x000fe400000006ff */
[----:B-1----:R-:W-:-:S05]  /*7ee0*/  LEA R7, R7, R4, 0x18 ;  /* 0x0000000407077211 */ /* 0x002fca00078ec0ff */
[----:B------:R-:W-:-:S04]  /*7ef0*/  IMAD R4, R0, 0x8, R7 ;  /* 0x0000000800047824 */ /* 0x000fc800078e0207 */
[----:B------:R-:W1:Y:S02]  /*7f00*/  SYNCS.PHASECHK.TRANS64.TRYWAIT P2, [R4+URZ+0x12460], R9 ;  /* 0x01246009040075a7 */ /* 0x000e64000804017f */
[----:B-1----:R-:W-:Y:S05]  /*7f10*/  @!P2 BRA `(.L_x_89) ;  /* 0x000000140058a947 */ /* 0x002fea0003800000 */
.L_x_132:
[----:B------:R-:W-:Y:S01]  /*7f20*/  UPRMT UR4, UR6, 0x9910, URZ ;  /* 0x0000991006047896 */ /* 0x000fe2000800003f */
[----:B-1----:R-:W-:-:S03]  /*7f30*/  @P1 IMAD.MOV.U32 R9, RZ, RZ, 0x2000 ;  /* 0x00002000ff091424 */ /* 0x002fc600078e00ff */
[----:B------:R-:W-:Y:S01]  /*7f40*/  UISETP.NE.AND UP0, UPT, UR4, 0x2, UPT ;  /* 0x000000020400788c */ /* 0x000fe2000bf05270 */
[----:B------:R1:W-:Y:S05]  /*7f50*/  @P1 SYNCS.ARRIVE.TRANS64 RZ, [R4+URZ+0x12450], R9 ;  /* 0x0124500904ff19a7 */ /* 0x0003ea000800003f */
[----:B------:R-:W-:-:S13]  /*7f60*/  PLOP3.LUT P2, PT, PT, PT, UP0, 0x80, 0x0 ;  /* 0x000000000000781c */ /* 0x000fda0003f4f008 */
[----:B-1----:R-:W-:Y:S05]  /*7f70*/  @P2 BRA `(.L_x_90) ;  /* 0x0000000000042947 */ /* 0x002fea0003800000 */
[----:B------:R-:W-:Y:S01]  /*7f80*/  BPT.TRAP 0x1 ;  /* 0x000000040000795c */ /* 0x000fe20000300000 */
.L_x_90:
[----:B------:R-:W-:Y:S05]  /*7f90*/  @P0 BRA `(.L_x_91) ;  /* 0x0000000000040947 */ /* 0x000fea0003800000 */
[----:B------:R-:W-:Y:S01]  /*7fa0*/  BPT.TRAP 0x1 ;  /* 0x000000040000795c */ /* 0x000fe20000300000 */
.L_x_91:
[----:B------:R-:W-:Y:S01]  /*7fb0*/  R2UR UR4, R7 ;  /* 0x00000000070472ca */ /* 0x000fe200000e0000 */
[----:B------:R-:W-:Y:S01]  /*7fc0*/  UIADD3 UR16, UP0, UR14, 0xf0, URZ ;  /* 0x000000f00e107890 */ /* 0x000fe2000ff1e03f */
[----:B------:R-:W-:Y:S01]  /*7fd0*/  R2UR UR11, R3 ;  /* 0x00000000030b72ca */ /* 0x000fe200000e0000 */
[----:B------:R-:W-:Y:S01]  /*7fe0*/  UMOV UR10, URZ ;  /* 0x0000003f000a7c82 */ /* 0x000fe20008000000 */
[----:B------:R-:W-:Y:S01]  /*7ff0*/  R2UR UR5, R6 ;  /* 0x00000000060572ca */ /* 0x000fe200000e0000 */
[----:B------:R-:W-:Y:S01]  /*8000*/  UIADD3.X UR17, URZ, UR15, URZ, UP0, !UPT ;  /* 0x0000000f3f117290 */ /* 0x000fe200087fe43f */
[----:B------:R-:W-:Y:S02]  /*8010*/  R2UR UR9, R4 ;  /* 0x00000000040972ca */ /* 0x000fe400000e0000 */
[----:B------:R-:W-:Y:S02]  /*8020*/  R2UR UR8, R0 ;  /* 0x00000000000872ca */ /* 0x000fe400000e0000 */
[----:B------:R-:W-:-:S02]  /*8030*/  R2UR UR12, R10 ;  /* 0x000000000a0c72ca */ /* 0x000fc400000e0000 */
[----:B------:R-:W-:Y:S02]  /*8040*/  R2UR UR13, R2 ;  /* 0x00000000020d72ca */ /* 0x000fe400000e0000 */
[----:B------:R-:W-:-:S03]  /*8050*/  IADD3 R0, R0, 0x1, RZ ;  /* 0x0000000100007810 */ /* 0x000fc60007ffe0ff */
[----:B------:R-:W-:Y:S01]  /*8060*/  UIADD3 UR11, UR11, UR5, URZ ;  /* 0x000000050b0b7290 */ /* 0x000fe2000fffe03f */
[C---:B------:R-:W-:Y:S01]  /*8070*/  ISETP.NE.AND P2, PT, R0.reuse, 0x2, PT ;  /* 0x000000020000780c */ /* 0x040fe20003f45270 */
[----:B------:R-:W-:Y:S02]  /*8080*/  UIADD3 UR9, UR9, 0x12450, URZ ;  /* 0x0001245009097890 */ /* 0x000fe4000fffe03f */
[----:B------:R-:W-:Y:S01]  /*8090*/  ULEA UR8, UR8, UR4, 0xd ;  /* 0x0000000408087291 */ /* 0x000fe2000f8e683f */
[----:B------:R-:W-:Y:S01]  /*80a0*/  SEL R2, RZ, 0x1, P2 ;  /* 0x00000001ff027807 */ /* 0x000fe20001000000 */
[----:B------:R-:W-:Y:S01]  /*80b0*/  UMOV UR5, 0x10000000 ;  /* 0x1000000000057882 */ /* 0x000fe20000000000 */
[----:B------:R-:W-:Y:S01]  /*80c0*/  UMOV UR4, 0x0 ;  /* 0x0000000000047882 */ /* 0x000fe20000000000 */
[----:B------:R-:W-:Y:S02]  /*80d0*/  SEL R0, R0, RZ, P2 ;  /* 0x000000ff00007207 */ /* 0x000fe40001000000 */
[----:B------:R-:W-:-:S03]  /*80e0*/  LOP3.LUT R5, R5, R2, RZ, 0x3c, !PT ;  /* 0x0000000205057212 */ /* 0x000fc600078e3cff */
[----:B------:R2:W-:Y:S02]  /*80f0*/  UTMALDG.4D [UR8], [UR16], desc[UR4] ;  /* 0x00000408100075b4 */ /* 0x0005e40008019000 */
[----:B--2---:R-:W-:Y:S02]  /*8100*/  NOP ;  /* 0x0000000000007918 */ /* 0x004fe40000000000 */
.L_x_88:
[----:B------:R-:W-:Y:S05]  /*8110*/  BSYNC B1 ;  /* 0x0000000000017941 */ /* 0x000fea0003800000 */
.L_x_87:
[----:B------:R-:W-:Y:S01]  /*8120*/  VIADD R17, R17, UR7 ;  /* 0x0000000711117c36 */ /* 0x000fe20008000000 */
[----:B-1----:R-:W-:-:S04]  /*8130*/  PRMT R4, RZ, 0x7610, R4 ;  /* 0x00007610ff047816 */ /* 0x002fc80000000004 */
[----:B------:R-:W-:-:S13]  /*8140*/  ISETP.GE.AND P2, PT, R17, UR18, PT ;  /* 0x0000001211007c0c */ /* 0x000fda000bf46270 */
[----:B------:R-:W-:Y:S05]  /*8150*/  @!P2 BRA `(.L_x_92) ;  /* 0xfffffff80008a947 */ /* 0x000fea000383ffff */
[----:B------:R-:W-:Y:S05]  /*8160*/  BSYNC B0 ;  /* 0x0000000000007941 */ /* 0x000fea0003800000 */
.L_x_77:
[----:B------:R-:W-:Y:S05]  /*8170*/  EXIT ;  /* 0x000000000000794d */ /* 0x000fea0003800000 */
.L_x_76:
[----:B-1----:R-:W-:Y:S02]  /*8180*/  ULDC UR4, c[0x0][0xa00] ;  /* 0x0002800000047ab9 */ /* 0x002fe40000000800 */
[----:B------:R-:W-:-:S13]  /*8190*/  ISETP.GE.AND P0, PT, R17, UR4, PT ;  /* 0x0000000411007c0c */ /* 0x000fda000bf06270 */
[----:B------:R-:W-:Y:S05]  /*81a0*/  @P0 EXIT ;  /* 0x000000000000094d */ /* 0x000fea0003800000 */
[----:B------:R-:W-:Y:S01]  /*81b0*/  LOP3.LUT P0, RZ, R2, 0x1f, RZ, 0xc0, !PT ;  /* 0x0000001f02ff7812 */ /* 0x000fe2000780c0ff */
[----:B------:R-:W-:Y:S01]  /*81c0*/  BSSY B0, `(.L_x_93) ;  /* 0x00000e2000007945 */ /* 0x000fe20003800000 */
[----:B------:R-:W-:Y:S01]  /*81d0*/  IMAD.MOV.U32 R4, RZ, RZ, 0x1 ;  /* 0x00000001ff047424 */ /* 0x000fe200078e00ff */
[----:B------:R-:W-:Y:S01]  /*81e0*/  MOV R5, RZ ;  /* 0x000000ff00057202 */ /* 0x000fe20000000f00 */
[----:B------:R-:W-:Y:S01]  /*81f0*/  IMAD.MOV.U32 R0, RZ, RZ, 0x1 ;  /* 0x00000001ff007424 */ /* 0x000fe200078e00ff */
[----:B------:R-:W-:Y:S01]  /*8200*/  PLOP3.LUT P0, PT, P0, P2, PT, 0x2a, 0x0 ;  /* 0x000000000000781c */ /* 0x000fe20000704572 */
[----:B------:R-:W-:Y:S01]  /*8210*/  ULOP3.LUT UR5, UR52, 0x2, URZ, 0xfc, !UPT ;  /* 0x0000000234057892 */ /* 0x000fe2000f8efc3f */
[----:B------:R-:W-:Y:S01]  /*8220*/  ULDC.64 UR6, c[0x0][0x198] ;  /* 0x0000660000067ab9 */ /* 0x000fe20000000a00 */
[----:B------:R-:W-:-:S10]  /*8230*/  ULDC UR14, c[0x0][0xc] ;  /* 0x00000300000e7ab9 */ /* 0x000fd40000000800 */
.L_x_120:
[----:B------:R-:W1:Y:S01]  /*8240*/  LDC R2, c[0x0][0xa04] ;  /* 0x00028100ff027b82 */ /* 0x000e620000000800 */
[----:B------:R-:W-:-:S07]  /*8250*/  UMOV UR4, 0xffffffff ;  /* 0xffffffff00047882 */ /* 0x000fce0000000000 */
        /* <DEDUP_REMOVED lines=9> */
[----:B-1----:R-:W-:-:S04]  /*82f0*/  @P3 IMAD.HI.U32 R10, R17, R6, RZ ;  /* 0x00000006110a3227 */ /* 0x002fc800078e00ff */
[----:B------:R-:W-:Y:S01]  /*8300*/  IMAD.MOV.U32 R6, RZ, RZ, R17 ;  /* 0x000000ffff067224 */ /* 0x000fe200078e0011 */
[----:B------:R-:W-:-:S04]  /*8310*/  @P3 SHF.R.U32.HI R6, RZ, R7, R10 ;  /* 0x00000007ff063219 */ /* 0x000fc8000001160a */
[----:B------:R-:W-:Y:S01]  /*8320*/  MOV R7, R6 ;  /* 0x0000000600077202 */ /* 0x000fe20000000f00 */
[----:B--2---:R-:W-:-:S05]  /*8330*/  @P4 IMAD.HI.U32 R9, R6, R9, RZ ;  /* 0x0000000906094227 */ /* 0x004fca00078e00ff */
[----:B---3--:R-:W-:-:S05]  /*8340*/  @P4 SHF.R.U32.HI R7, RZ, R12, R9 ;  /* 0x0000000cff074219 */ /* 0x008fca0000011609 */
[----:B------:R-:W-:Y:S02]  /*8350*/  IMAD.MOV.U32 R9, RZ, RZ, R7 ;  /* 0x000000ffff097224 */ /* 0x000fe400078e0007 */
[----:B----4-:R-:W-:-:S05]  /*8360*/  @P5 IMAD.HI.U32 R2, R7, R2, RZ ;  /* 0x0000000207025227 */ /* 0x010fca00078e00ff */
[----:B------:R-:W-:Y:S01]  /*8370*/  @P5 SHF.R.U32.HI R9, RZ, R3, R2 ;  /* 0x00000003ff095219 */ /* 0x000fe20000011602 */
[----:B------:R-:W-:-:S04]  /*8380*/  IMAD.MOV R3, RZ, RZ, -R7 ;  /* 0x000000ffff037224 */ /* 0x000fc800078e0a07 */
[----:B------:R-:W-:Y:S01]  /*8390*/  IMAD R2, R11, R3, R6 ;  /* 0x000000030b027224 */ /* 0x000fe200078e0206 */
[----:B------:R-:W-:-:S05]  /*83a0*/  IADD3 R3, -R9, RZ, RZ ;  /* 0x000000ff09037210 */ /* 0x000fca0007ffe1ff */
[----:B------:R-:W-:Y:S01]  /*83b0*/  IMAD R3, R8, R3, R7 ;  /* 0x0000000308037224 */ /* 0x000fe200078e0207 */
[----:B------:R-:W-:Y:S06]  /*83c0*/  BRA.DIV UR4, `(.L_x_94) ;  /* 0x0000001204407947 */ /* 0x000fec000b800000 */
[----:B------:R-:W-:-:S13]  /*83d0*/  ELECT P6, URZ, PT ;  /* 0x00000000003f782f */ /* 0x000fda00038c0000 */
.L_x_135:
[----:B------:R-:W1:Y:S01]  /*83e0*/  LDC R6, c[0x0][0x28c] ;  /* 0x0000a300ff067b82 */ /* 0x000e620000000800 */
[----:B------:R-:W-:Y:S01]  /*83f0*/  BSSY B1, `(.L_x_95) ;  /* 0x0000027000017945 */ /* 0x000fe20003800000 */
[----:B-1----:R-:W-:-:S13]  /*8400*/  ISETP.GT.AND P3, PT, R6, RZ, P6 ;  /* 0x000000ff0600720c */ /* 0x002fda0003764270 */
[----:B------:R-:W-:Y:S05]  /*8410*/  @!P3 BRA `(.L_x_96) ;  /* 0x000000000090b947 */ /* 0x000fea0003800000 */
[----:B------:R-:W1:Y:S01]  /*8420*/  S2R R8, SR_CgaCtaId ;  /* 0x0000000000087919 */ /* 0x000e620000008800 */
[----:B------:R-:W-:-:S04]  /*8430*/  MOV R7, 0x400 ;  /* 0x0000040000077802 */ /* 0x000fc80000000f00 */
[----:B-1----:R-:W-:Y:S02]  /*8440*/  LEA R10, R8, R7, 0x18 ;  /* 0x00000007080a7211 */ /* 0x002fe400078ec0ff */
[----:B------:R-:W-:-:S03]  /*8450*/  SHF.L.U32 R7, R0, 0x1f, RZ ;  /* 0x0000001f00077819 */ /* 0x000fc600000006ff */
[----:B------:R-:W-:-:S04]  /*8460*/  IMAD R8, R5, 0x8, R10 ;  /* 0x0000000805087824 */ /* 0x000fc800078e020a */
[----:B------:R-:W1:Y:S02]  /*8470*/  SYNCS.PHASECHK.TRANS64.TRYWAIT P4, [R8+URZ+0x12428], R7 ;  /* 0x01242807080075a7 */ /* 0x000e64000808017f */
[----:B-1----:R-:W-:Y:S05]  /*8480*/  @!P4 BRA `(.L_x_97) ;  /* 0x000000100030c947 */ /* 0x002fea0003800000 */
.L_x_136:
[----:B------:R-:W-:Y:S01]  /*8490*/  UPRMT UR4, UR5, 0x9910, URZ ;  /* 0x0000991005047896 */ /* 0x000fe2000800003f */
[----:B-1----:R-:W-:-:S03]  /*84a0*/  @P2 IMAD.MOV.U32 R7, RZ, RZ, 0x2000 ;  /* 0x00002000ff072424 */ /* 0x002fc600078e00ff */
[----:B------:R-:W-:Y:S01]  /*84b0*/  UISETP.NE.AND UP0, UPT, UR4, 0x2, UPT ;  /* 0x000000020400788c */ /* 0x000fe2000bf05270 */
[----:B------:R1:W-:Y:S05]  /*84c0*/  @P2 SYNCS.ARRIVE.TRANS64 RZ, [R8+URZ+0x12400], R7 ;  /* 0x0124000708ff29a7 */ /* 0x0003ea000800003f */
[----:B------:R-:W-:-:S13]  /*84d0*/  PLOP3.LUT P4, PT, PT, PT, UP0, 0x80, 0x0 ;  /* 0x000000000000781c */ /* 0x000fda0003f8f008 */
[----:B-1----:R-:W-:Y:S05]  /*84e0*/  @P4 BRA `(.L_x_98) ;  /* 0x0000000000044947 */ /* 0x002fea0003800000 */
[----:B------:R-:W-:Y:S01]  /*84f0*/  BPT.TRAP 0x1 ;  /* 0x000000040000795c */ /* 0x000fe20000300000 */
.L_x_98:
[----:B------:R-:W-:Y:S05]  /*8500*/  @P0 BRA `(.L_x_99) ;  /* 0x0000000000040947 */ /* 0x000fea0003800000 */
[----:B------:R-:W-:Y:S01]  /*8510*/  BPT.TRAP 0x1 ;  /* 0x000000040000795c */ /* 0x000fe20000300000 */
.L_x_99:
[----:B------:R-:W-:Y:S01]  /*8520*/  LEA R10, R5, R10, 0xd ;  /* 0x0000000a050a7211 */ /* 0x000fe200078e68ff */
[----:B------:R-:W-:Y:S01]  /*8530*/  UIADD3 UR16, UP0, UR6, 0x1f0, URZ ;  /* 0x000001f006107890 */ /* 0x000fe2000ff1e03f */
[----:B------:R-:W-:Y:S01]  /*8540*/  R2UR UR9, R8 ;  /* 0x00000000080972ca */ /* 0x000fe200000e0000 */
[----:B------:R-:W-:Y:S01]  /*8550*/  UMOV UR18, 0x0 ;  /* 0x0000000000127882 */ /* 0x000fe20000000000 */
[----:B------:R-:W-:Y:S01]  /*8560*/  R2UR UR8, R10 ;  /* 0x000000000a0872ca */ /* 0x000fe200000e0000 */
[----:B------:R-:W-:Y:S01]  /*8570*/  UIADD3.X UR17, URZ, UR7, URZ, UP0, !UPT ;  /* 0x000000073f117290 */ /* 0x000fe200087fe43f */
[----:B------:R-:W-:Y:S01]  /*8580*/  R2UR UR12, R2 ;  /* 0x00000000020c72ca */ /* 0x000fe200000e0000 */
[----:B------:R-:W-:Y:S01]  /*8590*/  UMOV UR19, 0x10000000 ;  /* 0x1000000000137882 */ /* 0x000fe20000000000 */
[----:B------:R-:W-:Y:S01]  /*85a0*/  R2UR UR13, R3 ;  /* 0x00000000030d72ca */ /* 0x000fe200000e0000 */
[----:B------:R-:W-:Y:S01]  /*85b0*/  UMOV UR10, URZ ;  /* 0x0000003f000a7c82 */ /* 0x000fe20008000000 */
[----:B------:R-:W-:Y:S01]  /*85c0*/  UMOV UR11, URZ ;  /* 0x0000003f000b7c82 */ /* 0x000fe20008000000 */
[----:B------:R-:W-:-:S04]  /*85d0*/  VIADD R5, R5, 0x1 ;  /* 0x0000000105057836 */ /* 0x000fc80000000000 */
[----:B------:R-:W-:Y:S01]  /*85e0*/  UIADD3 UR9, UR9, 0x12400, URZ ;  /* 0x0001240009097890 */ /* 0x000fe2000fffe03f */
[----:B------:R-:W-:Y:S01]  /*85f0*/  ISETP.NE.AND P4, PT, R5, 0x5, PT ;  /* 0x000000050500780c */ /* 0x000fe20003f85270 */
[----:B------:R-:W-:-:S03]  /*8600*/  UIADD3 UR8, UR8, 0x4000, URZ ;  /* 0x0000400008087890 */ /* 0x000fc6000fffe03f */
[----:B------:R-:W-:Y:S02]  /*8610*/  SEL R7, RZ, 0x1, P4 ;  /* 0x00000001ff077807 */ /* 0x000fe40002000000 */
[----:B------:R-:W-:Y:S02]  /*8620*/  SEL R5, R5, RZ, P4 ;  /* 0x000000ff05057207 */ /* 0x000fe40002000000 */
[----:B------:R-:W-:Y:S02]  /*8630*/  LOP3.LUT R0, R0, R7, RZ, 0x3c, !PT ;  /* 0x0000000700007212 */ /* 0x000fe400078e3cff */
[----:B------:R1:W-:Y:S02]  /*8640*/  UTMALDG.4D [UR8], [UR16], desc[UR18] ;  /* 0x00001208100075b4 */ /* 0x0003e40008019000 */
[----:B-1----:R-:W-:-:S03]  /*8650*/  NOP ;  /* 0x0000000000007918 */ /* 0x002fc60000000000 */
.L_x_96:
[----:B------:R-:W-:Y:S05]  /*8660*/  BSYNC B1 ;  /* 0x0000000000017941 */ /* 0x000fea0003800000 */
.L_x_95:
        /* <DEDUP_REMOVED lines=10> */
.L_x_101:
[----:B------:R-:W-:Y:S05]  /*8710*/  BSYNC B1 ;  /* 0x0000000000017941 */ /* 0x000fea0003800000 */
.L_x_100:
[----:B------:R-:W-:Y:S01]  /*8720*/  BSSY B1, `(.L_x_103) ;  /* 0x0000028000017945 */ /* 0x000fe20003800000 */
[----:B------:R-:W-:-:S03]  /*8730*/  IMAD.MOV.U32 R9, RZ, RZ, RZ ;  /* 0x000000ffff097224 */ /* 0x000fc600078e00ff */
[----:B------:R-:W-:Y:S05]  /*8740*/  @!P3 BRA `(.L_x_104) ;  /* 0x000000000094b947 */ /* 0x000fea0003800000 */
[----:B-1----:R-:W1:Y:S01]  /*8750*/  S2R R7, SR_CgaCtaId ;  /* 0x0000000000077919 */ /* 0x002e620000008800 */
[----:B------:R-:W-:Y:S02]  /*8760*/  MOV R4, 0x400 ;  /* 0x0000040000047802 */ /* 0x000fe40000000f00 */
[----:B------:R-:W-:Y:S02]  /*8770*/  SHF.L.U32 R8, R0, 0x1f, RZ ;  /* 0x0000001f00087819 */ /* 0x000fe400000006ff */
[----:B-1----:R-:W-:-:S04]  /*8780*/  LEA R4, R7, R4, 0x18 ;  /* 0x0000000407047211 */ /* 0x002fc800078ec0ff */
[----:B------:R-:W-:-:S04]  /*8790*/  LEA R7, R5, R4, 0x3 ;  /* 0x0000000405077211 */ /* 0x000fc800078e18ff */
[----:B------:R-:W1:Y:S02]  /*87a0*/  SYNCS.PHASECHK.TRANS64.TRYWAIT P3, [R7+URZ+0x12428], R8 ;  /* 0x01242808070075a7 */ /* 0x000e64000806017f */
[----:B-1----:R-:W-:Y:S05]  /*87b0*/  @!P3 BRA `(.L_x_105) ;  /* 0x0000000c008cb947 */ /* 0x002fea0003800000 */
.L_x_137:
[----:B------:R-:W-:Y:S01]  /*87c0*/  UPRMT UR4, UR5, 0x9910, URZ ;  /* 0x0000991005047896 */ /* 0x000fe2000800003f */
[----:B-1----:R-:W-:-:S03]  /*87d0*/  @P2 IMAD.MOV.U32 R8, RZ, RZ, 0x2000 ;  /* 0x00002000ff082424 */ /* 0x002fc600078e00ff */
[----:B------:R-:W-:Y:S01]  /*87e0*/  UISETP.NE.AND UP0, UPT, UR4, 0x2, UPT ;  /* 0x000000020400788c */ /* 0x000fe2000bf05270 */
[----:B------:R1:W-:Y:S05]  /*87f0*/  @P2 SYNCS.ARRIVE.TRANS64 RZ, [R7+URZ+0x12400], R8 ;  /* 0x0124000807ff29a7 */ /* 0x0003ea000800003f */
[----:B------:R-:W-:-:S13]  /*8800*/  PLOP3.LUT P3, PT, PT, PT, UP0, 0x80, 0x0 ;  /* 0x000000000000781c */ /* 0x000fda0003f6f008 */
[----:B-1----:R-:W-:Y:S05]  /*8810*/  @P3 BRA `(.L_x_106) ;  /* 0x0000000000043947 */ /* 0x002fea0003800000 */
[----:B------:R-:W-:Y:S01]  /*8820*/  BPT.TRAP 0x1 ;  /* 0x000000040000795c */ /* 0x000fe20000300000 */
.L_x_106:
[----:B------:R-:W-:Y:S05]  /*8830*/  @P0 BRA `(.L_x_107) ;  /* 0x0000000000040947 */ /* 0x000fea0003800000 */
[----:B------:R-:W-:Y:S01]  /*8840*/  BPT.TRAP 0x1 ;  /* 0x000000040000795c */ /* 0x000fe20000300000 */
.L_x_107:
[----:B------:R-:W-:Y:S01]  /*8850*/  IMAD R4, R5, 0x2000, R4 ;  /* 0x0000200005047824 */ /* 0x000fe200078e0204 */
[----:B------:R-:W-:Y:S01]  /*8860*/  R2UR UR9, R7 ;  /* 0x00000000070972ca */ /* 0x000fe200000e0000 */
[----:B------:R-:W-:Y:S01]  /*8870*/  UIADD3 UR16, UP0, UR6, 0x2f0, URZ ;  /* 0x000002f006107890 */ /* 0x000fe2000ff1e03f */
[----:B------:R-:W-:Y:S01]  /*8880*/  R2UR UR12, R2 ;  /* 0x00000000020c72ca */ /* 0x000fe200000e0000 */
[----:B------:R-:W-:Y:S01]  /*8890*/  UMOV UR18, 0x0 ;  /* 0x0000000000127882 */ /* 0x000fe20000000000 */
[----:B------:R-:W-:Y:S01]  /*88a0*/  R2UR UR8, R4 ;  /* 0x00000000040872ca */ /* 0x000fe200000e0000 */
[----:B------:R-:W-:Y:S01]  /*88b0*/  UIADD3.X UR17, URZ, UR7, URZ, UP0, !UPT ;  /* 0x000000073f117290 */ /* 0x000fe200087fe43f */
[----:B------:R-:W-:Y:S01]  /*88c0*/  R2UR UR13, R3 ;  /* 0x00000000030d72ca */ /* 0x000fe200000e0000 */
[----:B------:R-:W-:Y:S01]  /*88d0*/  UMOV UR19, 0x10000000 ;  /* 0x1000000000137882 */ /* 0x000fe20000000000 */
[----:B------:R-:W-:Y:S01]  /*88e0*/  UMOV UR10, URZ ;  /* 0x0000003f000a7c82 */ /* 0x000fe20008000000 */
[----:B------:R-:W-:Y:S01]  /*88f0*/  UMOV UR11, URZ ;  /* 0x0000003f000b7c82 */ /* 0x000fe20008000000 */
[----:B------:R-:W-:Y:S01]  /*8900*/  IADD3 R5, R5, 0x1, RZ ;  /* 0x0000000105057810 */ /* 0x000fe20007ffe0ff */
[----:B------:R-:W-:-:S02]  /*8910*/  IMAD.MOV.U32 R9, RZ, RZ, 0x1 ;  /* 0x00000001ff097424 */ /* 0x000fc400078e00ff */
[----:B------:R-:W-:Y:S01]  /*8920*/  UIADD3 UR9, UR9, 0x12400, URZ ;  /* 0x0001240009097890 */ /* 0x000fe2000fffe03f */
[----:B------:R-:W-:-:S03]  /*8930*/  ISETP.NE.AND P3, PT, R5, 0x5, PT ;  /* 0x000000050500780c */ /* 0x000fc60003f65270 */
[----:B------:R-:W-:Y:S01]  /*8940*/  UIADD3 UR8, UR8, 0x4000, URZ ;  /* 0x0000400008087890 */ /* 0x000fe2000fffe03f */
[----:B------:R-:W-:Y:S02]  /*8950*/  SEL R7, RZ, 0x1, P3 ;  /* 0x00000001ff077807 */ /* 0x000fe40001800000 */
[----:B------:R-:W-:Y:S02]  /*8960*/  SEL R5, R5, RZ, P3 ;  /* 0x000000ff05057207 */ /* 0x000fe40001800000 */
[----:B------:R-:W-:-:S04]  /*8970*/  LOP3.LUT R0, R0, R7, RZ, 0x3c, !PT ;  /* 0x0000000700007212 */ /* 0x000fc800078e3cff */
[----:B------:R2:W-:Y:S02]  /*8980*/  UTMALDG.4D [UR8], [UR16], desc[UR18] ;  /* 0x00001208100075b4 */ /* 0x0005e40008019000 */
[----:B--2---:R-:W-:Y:S01]  /*8990*/  NOP ;  /* 0x0000000000007918 */ /* 0x004fe20000000000 */
.L_x_104:
[----:B------:R-:W-:Y:S05]  /*89a0*/  BSYNC B1 ;  /* 0x0000000000017941 */ /* 0x000fea0003800000 */
.L_x_103:
[----:B------:R-:W-:-:S13]  /*89b0*/  ISETP.GE.AND P3, PT, R6, 0x41, PT ;  /* 0x000000410600780c */ /* 0x000fda0003f66270 */
[----:B------:R-:W-:Y:S05]  /*89c0*/  @!P3 BRA `(.L_x_108) ;  /* 0x000000040070b947 */ /* 0x000fea0003800000 */
[----:B------:R-:W-:Y:S01]  /*89d0*/  VIADD R6, R6, 0x3f ;  /* 0x0000003f06067836 */ /* 0x000fe20000000000 */
[----:B------:R-:W-:Y:S04]  /*89e0*/  BSSY B1, `(.L_x_108) ;  /* 0x000005a000017945 */ /* 0x000fe80003800000 */
[----:B-1----:R-:W-:-:S04]  /*89f0*/  SHF.R.S32.HI R7, RZ, 0x1f, R6 ;  /* 0x0000001fff077819 */ /* 0x002fc80000011406 */
[----:B------:R-:W-:-:S04]  /*8a00*/  LEA.HI R4, R7, R6, RZ, 0x6 ;  /* 0x0000000607047211 */ /* 0x000fc800078f30ff */
[----:B------:R-:W-:-:S04]  /*8a10*/  SHF.R.S32.HI R4, RZ, 0x6, R4 ;  /* 0x00000006ff047819 */ /* 0x000fc80000011404 */
[----:B------:R-:W-:-:S07]  /*8a20*/  SHF.L.U32 R4, R4, 0x1, RZ ;  /* 0x0000000104047819 */ /* 0x000fce00000006ff */
.L_x_119:
[----:B------:R-:W-:Y:S04]  /*8a30*/  BSSY B2, `(.L_x_109) ;  /* 0x0000027000027945 */ /* 0x000fe80003800000 */
[----:B------:R-:W-:Y:S05]  /*8a40*/  @!P6 BRA `(.L_x_110) ;  /* 0x000000000094e947 */ /* 0x000fea0003800000 */
[----:B------:R-:W1:Y:S01]  /*8a50*/  S2R R7, SR_CgaCtaId ;  /* 0x0000000000077919 */ /* 0x000e620000008800 */
[----:B------:R-:W-:Y:S02]  /*8a60*/  MOV R6, 0x400 ;  /* 0x0000040000067802 */ /* 0x000fe40000000f00 */
[----:B------:R-:W-:Y:S02]  /*8a70*/  SHF.L.U32 R8, R0, 0x1f, RZ ;  /* 0x0000001f00087819 */ /* 0x000fe400000006ff */
[----:B-1----:R-:W-:-:S05]  /*8a80*/  LEA R6, R7, R6, 0x18 ;  /* 0x0000000607067211 */ /* 0x002fca00078ec0ff */
[----:B------:R-:W-:-:S04]  /*8a90*/  IMAD R7, R5, 0x8, R6 ;  /* 0x0000000805077824 */ /* 0x000fc800078e0206 */
[----:B------:R-:W1:Y:S02]  /*8aa0*/  SYNCS.PHASECHK.TRANS64.TRYWAIT P3, [R7+URZ+0x12428], R8 ;  /* 0x01242808070075a7 */ /* 0x000e64000806017f */
[----:B-1----:R-:W-:Y:S05]  /*8ab0*/  @!P3 BRA `(.L_x_111) ;  /* 0x0000000800e0b947 */ /* 0x002fea0003800000 */
.L_x_138:
[----:B------:R-:W-:Y:S01]  /*8ac0*/  UPRMT UR4, UR5, 0x9910, URZ ;  /* 0x0000991005047896 */ /* 0x000fe2000800003f */
[----:B-1----:R-:W-:-:S03]  /*8ad0*/  @P2 IMAD.MOV.U32 R8, RZ, RZ, 0x2000 ;  /* 0x00002000ff082424 */ /* 0x002fc600078e00ff */
[----:B------:R-:W-:Y:S01]  /*8ae0*/  UISETP.NE.AND UP0, UPT, UR4, 0x2, UPT ;  /* 0x000000020400788c */ /* 0x000fe2000bf05270 */
[----:B------:R1:W-:Y:S05]  /*8af0*/  @P2 SYNCS.ARRIVE.TRANS64 RZ, [R7+URZ+0x12400], R8 ;  /* 0x0124000807ff29a7 */ /* 0x0003ea000800003f */
[----:B------:R-:W-:-:S13]  /*8b00*/  PLOP3.LUT P3, PT, PT, PT, UP0, 0x80, 0x0 ;  /* 0x000000000000781c */ /* 0x000fda0003f6f008 */
[----:B-1----:R-:W-:Y:S05]  /*8b10*/  @P3 BRA `(.L_x_112) ;  /* 0x0000000000043947 */ /* 0x002fea0003800000 */
[----:B------:R-:W-:Y:S01]  /*8b20*/  BPT.TRAP 0x1 ;  /* 0x000000040000795c */ /* 0x000fe20000300000 */
.L_x_112:
[----:B------:R-:W-:Y:S05]  /*8b30*/  @P0 BRA `(.L_x_113) ;  /* 0x0000000000040947 */ /* 0x000fea0003800000 */
[----:B------:R-:W-:Y:S01]  /*8b40*/  BPT.TRAP 0x1 ;  /* 0x000000040000795c */ /* 0x000fe20000300000 */
.L_x_113:
        /* <DEDUP_REMOVED lines=10> */
[----:B------:R-:W-:Y:S01]  /*8bf0*/  R2UR UR13, R3 ;  /* 0x00000000030d72ca */ /* 0x000fe200000e0000 */
[----:B------:R-:W-:-:S04]  /*8c00*/  VIADD R5, R5, 0x1 ;  /* 0x0000000105057836 */ /* 0x000fc80000000000 */
[----:B------:R-:W-:Y:S01]  /*8c10*/  UIADD3 UR9, UR9, 0x12400, URZ ;  /* 0x0001240009097890 */ /* 0x000fe2000fffe03f */
[C---:B------:R-:W-:Y:S01]  /*8c20*/  ISETP.NE.AND P3, PT, R5.reuse, 0x5, PT ;  /* 0x000000050500780c */ /* 0x040fe20003f65270 */
[----:B------:R-:W-:Y:S02]  /*8c30*/  UIADD3 UR8, UR8, 0x4000, URZ ;  /* 0x0000400008087890 */ /* 0x000fe4000fffe03f */
[----:B------:R-:W-:Y:S01]  /*8c40*/  USHF.L.U32 UR11, UR11, 0x6, URZ ;  /* 0x000000060b0b7899 */ /* 0x000fe2000800063f */
[----:B------:R-:W-:Y:S02]  /*8c50*/  SEL R7, RZ, 0x1, P3 ;  /* 0x00000001ff077807 */ /* 0x000fe40001800000 */
[----:B------:R-:W-:Y:S02]  /*8c60*/  SEL R5, R5, RZ, P3 ;  /* 0x000000ff05057207 */ /* 0x000fe40001800000 */
[----:B------:R-:W-:-:S04]  /*8c70*/  LOP3.LUT R0, R0, R7, RZ, 0x3c, !PT ;  /* 0x0000000700007212 */ /* 0x000fc800078e3cff */
[----:B------:R1:W-:Y:S02]  /*8c80*/  UTMALDG.4D [UR8], [UR16], desc[UR18] ;  /* 0x00001208100075b4 */ /* 0x0003e40008019000 */
[----:B-1----:R-:W-:Y:S01]  /*8c90*/  NOP ;  /* 0x0000000000007918 */ /* 0x002fe20000000000 */
.L_x_110:
[----:B------:R-:W-:Y:S05]  /*8ca0*/  BSYNC B2 ;  /* 0x0000000000027941 */ /* 0x000fea0003800000 */
.L_x_109:
[----:B------:R-:W-:Y:S01]  /*8cb0*/  ISETP.LT.OR P3, PT, R4, 0x4, !P6 ;  /* 0x000000040400780c */ /* 0x000fe20007761670 */
[----:B------:R-:W-:-:S12]  /*8cc0*/  BSSY B2, `(.L_x_114) ;  /* 0x0000028000027945 */ /* 0x000fd80003800000 */
[----:B------:R-:W-:Y:S05]  /*8cd0*/  @P3 BRA `(.L_x_115) ;  /* 0x0000000000983947 */ /* 0x000fea0003800000 */
[----:B------:R-:W1:Y:S01]  /*8ce0*/  S2R R7, SR_CgaCtaId ;  /* 0x0000000000077919 */ /* 0x000e620000008800 */
[----:B------:R-:W-:Y:S02]  /*8cf0*/  MOV R6, 0x400 ;  /* 0x0000040000067802 */ /* 0x000fe40000000f00 */
[----:B------:R-:W-:Y:S02]  /*8d00*/  SHF.L.U32 R8, R0, 0x1f, RZ ;  /* 0x0000001f00087819 */ /* 0x000fe400000006ff */
[----:B-1----:R-:W-:-:S05]  /*8d10*/  LEA R6, R7, R6, 0x18 ;  /* 0x0000000607067211 */ /* 0x002fca00078ec0ff */
[----:B------:R-:W-:-:S04]  /*8d20*/  IMAD R7, R5, 0x8, R6 ;  /* 0x0000000805077824 */ /* 0x000fc800078e0206 */
[----:B------:R-:W1:Y:S02]  /*8d30*/  SYNCS.PHASECHK.TRANS64.TRYWAIT P3, [R7+URZ+0x12428], R8 ;  /* 0x01242808070075a7 */ /* 0x000e64000806017f */
[----:B-1----:R-:W-:Y:S05]  /*8d40*/  @!P3 BRA `(.L_x_116) ;  /* 0x000000080050b947 */ /* 0x002fea0003800000 */
.L_x_139:
[----:B------:R-:W-:Y:S01]  /*8d50*/  UPRMT UR4, UR5, 0x9910, URZ ;  /* 0x0000991005047896 */ /* 0x000fe2000800003f */
[----:B-1----:R-:W-:-:S03]  /*8d60*/  @P1 MOV R8, 0x2000 ;  /* 0x0000200000081802 */ /* 0x002fc60000000f00 */
[----:B------:R-:W-:Y:S01]  /*8d70*/  UISETP.NE.AND UP0, UPT, UR4, 0x2, UPT ;  /* 0x000000020400788c */ /* 0x000fe2000bf05270 */
[----:B------:R1:W-:Y:S05]  /*8d80*/  @P1 SYNCS.ARRIVE.TRANS64 RZ, [R7+URZ+0x12400], R8 ;  /* 0x0124000807ff19a7 */ /* 0x0003ea000800003f */
[----:B------:R-:W-:-:S13]  /*8d90*/  PLOP3.LUT P3, PT, PT, PT, UP0, 0x80, 0x0 ;  /* 0x000000000000781c */ /* 0x000fda0003f6f008 */
[----:B-1----:R-:W-:Y:S05]  /*8da0*/  @P3 BRA `(.L_x_117) ;  /* 0x0000000000043947 */ /* 0x002fea0003800000 */
[----:B------:R-:W-:Y:S01]  /*8db0*/  BPT.TRAP 0x1 ;  /* 0x000000040000795c */ /* 0x000fe20000300000 */
.L_x_117:
[----:B------:R-:W-:Y:S05]  /*8dc0*/  @P0 BRA `(.L_x_118) ;  /* 0x0000000000040947 */ /* 0x000fea0003800000 */
[----:B------:R-:W-:Y:S01]  /*8dd0*/  BPT.TRAP 0x1 ;  /* 0x000000040000795c */ /* 0x000fe20000300000 */
.L_x_118:
        /* <DEDUP_REMOVED lines=11> */
[----:B------:R-:W-:Y:S01]  /*8e90*/  VIADD R5, R5, 0x1 ;  /* 0x0000000105057836 */ /* 0x000fe20000000000 */
[----:B------:R-:W-:-:S02]  /*8ea0*/  IADD3 R9, R9, 0x1, RZ ;  /* 0x0000000109097810 */ /* 0x000fc40007ffe0ff */
[----:B------:R-:W-:Y:S02]  /*8eb0*/  UIADD3 UR9, UR9, 0x12400, URZ ;  /* 0x0001240009097890 */ /* 0x000fe4000fffe03f */
[----:B------:R-:W-:Y:S01]  /*8ec0*/  USHF.L.U32 UR11, UR11, 0x6, URZ ;  /* 0x000000060b0b7899 */ /* 0x000fe2000800063f */
[----:B------:R-:W-:Y:S01]  /*8ed0*/  ISETP.NE.AND P3, PT, R5, 0x5, PT ;  /* 0x000000050500780c */ /* 0x000fe20003f65270 */
[----:B------:R-:W-:-:S03]  /*8ee0*/  UIADD3 UR8, UR8, 0x4000, URZ ;  /* 0x0000400008087890 */ /* 0x000fc6000fffe03f */
[----:B------:R-:W-:Y:S02]  /*8ef0*/  SEL R7, RZ, 0x1, P3 ;  /* 0x00000001ff077807 */ /* 0x000fe40001800000 */
[----:B------:R-:W-:Y:S02]  /*8f00*/  SEL R5, R5, RZ, P3 ;  /* 0x000000ff05057207 */ /* 0x000fe40001800000 */
[----:B------:R-:W-:Y:S02]  /*8f10*/  LOP3.LUT R0, R0, R7, RZ, 0x3c, !PT ;  /* 0x0000000700007212 */ /* 0x000fe400078e3cff */
[----:B------:R1:W-:Y:S02]  /*8f20*/  UTMALDG.4D [UR8], [UR16], desc[UR18] ;  /* 0x00001208100075b4 */ /* 0x0003e40008019000 */
[----:B-1----:R-:W-:-:S03]  /*8f30*/  NOP ;  /* 0x0000000000007918 */ /* 0x002fc60000000000 */
.L_x_115:
[----:B------:R-:W-:Y:S05]  /*8f40*/  BSYNC B2 ;  /* 0x0000000000027941 */ /* 0x000fea0003800000 */
.L_x_114:
[C---:B------:R-:W-:Y:S01]  /*8f50*/  ISETP.GT.AND P3, PT, R4.reuse, 0x4, PT ;  /* 0x000000040400780c */ /* 0x040fe20003f64270 */
[----:B------:R-:W-:-:S12]  /*8f60*/  VIADD R4, R4, 0xfffffffe ;  /* 0xfffffffe04047836 */ /* 0x000fd80000000000 */
[----:B------:R-:W-:Y:S05]  /*8f70*/  @P3 BRA `(.L_x_119) ;  /* 0xfffffff800ac3947 */ /* 0x000fea000383ffff */
[----:B------:R-:W-:Y:S05]  /*8f80*/  BSYNC B1 ;  /* 0x0000000000017941 */ /* 0x000fea0003800000 */
.L_x_108:
[----:B------:R-:W-:Y:S01]  /*8f90*/  VIADD R17, R17, UR14 ;  /* 0x0000000e11117c36 */ /* 0x000fe20008000000 */
[----:B------:R-:W-:Y:S01]  /*8fa0*/  ULDC UR4, c[0x0][0xa00] ;  /* 0x0002800000047ab9 */ /* 0x000fe20000000800 */
[----:B-1----:R-:W-:-:S03]  /*8fb0*/  PRMT R4, RZ, 0x7610, R4 ;  /* 0x00007610ff047816 */ /* 0x002fc60000000004 */
[----:B------:R-:W-:-:S13]  /*8fc0*/  ISETP.GE.AND P3, PT, R17, UR4, PT ;  /* 0x0000000411007c0c */ /* 0x000fda000bf66270 */
[----:B------:R-:W-:Y:S05]  /*8fd0*/  @!P3 BRA `(.L_x_120) ;  /* 0xfffffff00098b947 */ /* 0x000fea000383ffff */
[----:B------:R-:W-:Y:S05]  /*8fe0*/  BSYNC B0 ;  /* 0x0000000000007941 */ /* 0x000fea0003800000 */
.L_x_93:
[----:B------:R-:W-:Y:S05]  /*8ff0*/  EXIT ;  /* 0x000000000000794d */ /* 0x000fea0003800000 */
.L_x_17:
[----:B-1----:R-:W-:-:S04]  /*9000*/  MOV R3, UR4 ;  /* 0x0000000400037c02 */ /* 0x002fc80008000f00 */
[----:B------:R1:W2:Y:S03]  /*9010*/  SYNCS.PHASECHK.TRANS64.TRYWAIT P1, [R3+URZ+0x12450], R0 ;  /* 0x01245000030075a7 */ /* 0x0002a6000802017f */
[----:B--2---:R-:W-:Y:S05]  /*9020*/  @!P1 NANOSLEEP.SYNCS 0x989680 ;  /* 0x009896800000995d */ /* 0x004fea0003900000 */
[----:B------:R-:W2:Y:S02]  /*9030*/  @!P1 SYNCS.PHASECHK.TRANS64 P1, [R3+URZ+0x12450], R0 ;  /* 0x01245000030095a7 */ /* 0x000ea4000802007f */
[----:B--2---:R-:W-:Y:S05]  /*9040*/  @!P1 BRA `(.L_x_17) ;  /* 0xfffffffc00ec9947 */ /* 0x004fea000383ffff */
[----:B------:R-:W-:Y:S05]  /*9050*/  BRA `(.L_x_121) ;  /* 0xffffff8000907947 */ /* 0x000fea000383ffff */
.L_x_19:
[----:B-1----:R-:W-:-:S04]  /*9060*/  IMAD.U32 R5, RZ, RZ, UR22 ;  /* 0x00000016ff057e24 */ /* 0x002fc8000f8e00ff */
[----:B------:R1:W2:Y:S03]  /*9070*/  SYNCS.PHASECHK.TRANS64.TRYWAIT P1, [R5+URZ+0x12400], R0 ;  /* 0x01240000050075a7 */ /* 0x0002a6000802017f */
[----:B--2---:R-:W-:Y:S05]  /*9080*/  @!P1 NANOSLEEP.SYNCS 0x989680 ;  /* 0x009896800000995d */ /* 0x004fea0003900000 */
[----:B------:R-:W2:Y:S02]  /*9090*/  @!P1 SYNCS.PHASECHK.TRANS64 P1, [R5+URZ+0x12400], R0 ;  /* 0x01240000050095a7 */ /* 0x000ea4000802007f */
[----:B--2---:R-:W-:Y:S05]  /*90a0*/  @!P1 BRA `(.L_x_19) ;  /* 0xfffffffc00ec9947 */ /* 0x004fea000383ffff */
[----:B------:R-:W-:Y:S05]  /*90b0*/  BRA `(.L_x_122) ;  /* 0xffffff8000a47947 */ /* 0x000fea000383ffff */
.L_x_20:
[----:B-1----:R-:W-:-:S04]  /*90c0*/  IMAD.U32 R0, RZ, RZ, UR20 ;  /* 0x00000014ff007e24 */ /* 0x002fc8000f8e00ff */
[----:B------:R1:W2:Y:S03]  /*90d0*/  SYNCS.PHASECHK.TRANS64.TRYWAIT P1, [R0+URZ+-0x8], R3 ;  /* 0xfffff803000075a7 */ /* 0x0002a6000802017f */
[----:B--2---:R-:W-:Y:S05]  /*90e0*/  @!P1 NANOSLEEP.SYNCS 0x989680 ;  /* 0x009896800000995d */ /* 0x004fea0003900000 */
[----:B------:R-:W2:Y:S02]  /*90f0*/  @!P1 SYNCS.PHASECHK.TRANS64 P1, [R0+URZ+-0x8], R3 ;  /* 0xfffff803000095a7 */ /* 0x000ea4000802007f */
[----:B--2---:R-:W-:Y:S05]  /*9100*/  @!P1 BRA `(.L_x_20) ;  /* 0xfffffffc00ec9947 */ /* 0x004fea000383ffff */
[----:B------:R-:W-:Y:S05]  /*9110*/  BRA `(.L_x_123) ;  /* 0xffffff8000947947 */ /* 0x000fea000383ffff */
.L_x_22:
[----:B-1----:R-:W-:-:S04]  /*9120*/  MOV R8, UR6 ;  /* 0x0000000600087c02 */ /* 0x002fc80008000f00 */
[----:B------:R1:W2:Y:S03]  /*9130*/  SYNCS.PHASECHK.TRANS64.TRYWAIT P1, [R8+URZ+0x12400], R7 ;  /* 0x01240007080075a7 */ /* 0x0002a6000802017f */
[----:B--2---:R-:W-:Y:S05]  /*9140*/  @!P1 NANOSLEEP.SYNCS 0x989680 ;  /* 0x009896800000995d */ /* 0x004fea0003900000 */
[----:B------:R-:W2:Y:S02]  /*9150*/  @!P1 SYNCS.PHASECHK.TRANS64 P1, [R8+URZ+0x12400], R7 ;  /* 0x01240007080095a7 */ /* 0x000ea4000802007f */
[----:B--2---:R-:W-:Y:S05]  /*9160*/  @!P1 BRA `(.L_x_22) ;  /* 0xfffffffc00ec9947 */ /* 0x004fea000383ffff */
[----:B------:R-:W-:Y:S05]  /*9170*/  BRA `(.L_x_124) ;  /* 0xffffff9800107947 */ /* 0x000fea000383ffff */
.L_x_27:
[----:B-1----:R-:W-:-:S04]  /*9180*/  IMAD.U32 R5, RZ, RZ, UR6 ;  /* 0x00000006ff057e24 */ /* 0x002fc8000f8e00ff */
[----:B------:R1:W2:Y:S03]  /*9190*/  SYNCS.PHASECHK.TRANS64.TRYWAIT P2, [R5+URZ+0x12400], R4 ;  /* 0x01240004050075a7 */ /* 0x0002a6000804017f */
[----:B--2---:R-:W-:Y:S05]  /*91a0*/  @!P2 NANOSLEEP.SYNCS 0x989680 ;  /* 0x009896800000a95d */ /* 0x004fea0003900000 */
[----:B------:R-:W2:Y:S02]  /*91b0*/  @!P2 SYNCS.PHASECHK.TRANS64 P2, [R5+URZ+0x12400], R4 ;  /* 0x012400040500a5a7 */ /* 0x000ea4000804007f */
[----:B--2---:R-:W-:Y:S05]  /*91c0*/  @!P2 BRA `(.L_x_27) ;  /* 0xfffffffc00eca947 */ /* 0x004fea000383ffff */
[----:B------:R-:W-:Y:S05]  /*91d0*/  BRA `(.L_x_125) ;  /* 0xffffff9800c87947 */ /* 0x000fea000383ffff */
.L_x_31:
[----:B-1----:R-:W-:-:S04]  /*91e0*/  IMAD.U32 R8, RZ, RZ, UR6 ;  /* 0x00000006ff087e24 */ /* 0x002fc8000f8e00ff */
[----:B------:R1:W2:Y:S03]  /*91f0*/  SYNCS.PHASECHK.TRANS64.TRYWAIT P2, [R8+URZ+0x12400], R11 ;  /* 0x0124000b080075a7 */ /* 0x0002a6000804017f */
[----:B--2---:R-:W-:Y:S05]  /*9200*/  @!P2 NANOSLEEP.SYNCS 0x989680 ;  /* 0x009896800000a95d */ /* 0x004fea0003900000 */
[----:B------:R-:W2:Y:S02]  /*9210*/  @!P2 SYNCS.PHASECHK.TRANS64 P2, [R8+URZ+0x12400], R11 ;  /* 0x0124000b0800a5a7 */ /* 0x000ea4000804007f */
[----:B--2---:R-:W-:Y:S05]  /*9220*/  @!P2 BRA `(.L_x_31) ;  /* 0xfffffffc00eca947 */ /* 0x004fea000383ffff */
[----:B------:R-:W-:Y:S05]  /*9230*/  BRA `(.L_x_30) ;  /* 0xffffffac00e07947 */ /* 0x000fea000383ffff */
.L_x_39:
[----:B-1----:R-:W-:-:S04]  /*9240*/  MOV R5, UR6 ;  /* 0x0000000600057c02 */ /* 0x002fc80008000f00 */
[----:B------:R1:W2:Y:S03]  /*9250*/  SYNCS.PHASECHK.TRANS64.TRYWAIT P2, [R5+URZ+0x12400], R4 ;  /* 0x01240004050075a7 */ /* 0x0002a6000804017f */
[----:B--2---:R-:W-:Y:S05]  /*9260*/  @!P2 NANOSLEEP.SYNCS 0x989680 ;  /* 0x009896800000a95d */ /* 0x004fea0003900000 */
[----:B------:R-:W2:Y:S02]  /*9270*/  @!P2 SYNCS.PHASECHK.TRANS64 P2, [R5+URZ+0x12400], R4 ;  /* 0x012400040500a5a7 */ /* 0x000ea4000804007f */
[----:B--2---:R-:W-:Y:S05]  /*9280*/  @!P2 BRA `(.L_x_39) ;  /* 0xfffffffc00eca947 */ /* 0x004fea000383ffff */
[----:B------:R-:W-:Y:S05]  /*9290*/  BRA `(.L_x_126) ;  /* 0xffffffb000d47947 */ /* 0x000fea000383ffff */
.L_x_43:
[----:B-1----:R-:W-:-:S04]  /*92a0*/  IMAD.U32 R9, RZ, RZ, UR6 ;  /* 0x00000006ff097e24 */ /* 0x002fc8000f8e00ff */
[----:B------:R1:W2:Y:S03]  /*92b0*/  SYNCS.PHASECHK.TRANS64.TRYWAIT P2, [R9+URZ+0x12400], R10 ;  /* 0x0124000a090075a7 */ /* 0x0002a6000804017f */
[----:B--2---:R-:W-:Y:S05]  /*92c0*/  @!P2 NANOSLEEP.SYNCS 0x989680 ;  /* 0x009896800000a95d */ /* 0x004fea0003900000 */
[----:B------:R-:W2:Y:S02]  /*92d0*/  @!P2 SYNCS.PHASECHK.TRANS64 P2, [R9+URZ+0x12400], R10 ;  /* 0x0124000a0900a5a7 */ /* 0x000ea4000804007f */
[----:B--2---:R-:W-:Y:S05]  /*92e0*/  @!P2 BRA `(.L_x_43) ;  /* 0xfffffffc00eca947 */ /* 0x004fea000383ffff */
[----:B------:R-:W-:Y:S05]  /*92f0*/  BRA `(.L_x_42) ;  /* 0xffffffc800f07947 */ /* 0x000fea000383ffff */
.L_x_63:
[----:B-1----:R-:W-:-:S04]  /*9300*/  IMAD.U32 R3, RZ, RZ, UR20 ;  /* 0x00000014ff037e24 */ /* 0x002fc8000f8e00ff */
[----:B------:R1:W2:Y:S03]  /*9310*/  SYNCS.PHASECHK.TRANS64.TRYWAIT P1, [R3+URZ+0x8], R0 ;  /* 0x00000800030075a7 */ /* 0x0002a6000802017f */
[----:B--2---:R-:W-:Y:S05]  /*9320*/  @!P1 NANOSLEEP.SYNCS 0x989680 ;  /* 0x009896800000995d */ /* 0x004fea0003900000 */
[----:B------:R-:W2:Y:S02]  /*9330*/  @!P1 SYNCS.PHASECHK.TRANS64 P1, [R3+URZ+0x8], R0 ;  /* 0x00000800030095a7 */ /* 0x000ea4000802007f */
[----:B--2---:R-:W-:Y:S05]  /*9340*/  @!P1 BRA `(.L_x_63) ;  /* 0xfffffffc00ec9947 */ /* 0x004fea000383ffff */
[----:B------:R-:W-:Y:S05]  /*9350*/  BRA `(.L_x_127) ;  /* 0xffffffd400947947 */ /* 0x000fea000383ffff */
.L_x_78:
[----:B------:R-:W-:Y:S01]  /*9360*/  BSSY B1, `(.L_x_128) ;  /* 0x0000006000017945 */ /* 0x000fe20003800000 */
[----:B------:R-:W-:-:S07]  /*9370*/  MOV R15, 0xffffffff ;  /* 0xffffffff000f7802 */ /* 0x000fce0000000f00 */
[----:B------:R-:W-:Y:S05]  /*9380*/  WARPSYNC.COLLECTIVE R15, `(.L_x_129) ;  /* 0x000000000f0c7348 */ /* 0x000fea0003c00000 */
[----:B------:R-:W-:Y:S02]  /*9390*/  ELECT P6, UR62, PT ;  /* 0x00000000003e782f */ /* 0x000fe400038c0000 */
[----:B------:R-:W-:Y:S01]  /*93a0*/  MOV R14, UR62 ;  /* 0x0000003e000e7c02 */ /* 0x000fe20008000f00 */
[----:B------:R-:W-:Y:S10]  /*93b0*/  ENDCOLLECTIVE ;  /* 0x000000000000791b */ /* 0x000ff40003800000 */
.L_x_129:
[----:B------:R-:W-:Y:S05]  /*93c0*/  BSYNC B1 ;  /* 0x0000000000017941 */ /* 0x000fea0003800000 */
.L_x_128:
[----:B------:R-:W-:Y:S05]  /*93d0*/  BRA `(.L_x_130) ;  /* 0xffffffe400d07947 */ /* 0x000fea000383ffff */
.L_x_81:
[----:B-1----:R1:W2:Y:S02]  /*93e0*/  SYNCS.PHASECHK.TRANS64.TRYWAIT P2, [R7+URZ+0x12460], R6 ;  /* 0x01246006070075a7 */ /* 0x0022a4000804017f */
[----:B--2---:R-:W-:Y:S05]  /*93f0*/  @!P2 NANOSLEEP.SYNCS 0x989680 ;  /* 0x009896800000a95d */ /* 0x004fea0003900000 */
[----:B------:R-:W2:Y:S02]  /*9400*/  @!P2 SYNCS.PHASECHK.TRANS64 P2, [R7+URZ+0x12460], R6 ;  /* 0x012460060700a5a7 */ /* 0x000ea4000804007f */
[----:B--2---:R-:W-:Y:S05]  /*9410*/  @!P2 BRA `(.L_x_81) ;  /* 0xfffffffc00f0a947 */ /* 0x004fea000383ffff */
[----:B------:R-:W-:Y:S05]  /*9420*/  BRA `(.L_x_131) ;  /* 0xffffffe400f07947 */ /* 0x000fea000383ffff */
.L_x_86:
[----:B-1----:R1:W2:Y:S02]  /*9430*/  SYNCS.PHASECHK.TRANS64.TRYWAIT P2, [R7+URZ+0x124b0], R4 ;  /* 0x0124b004070075a7 */ /* 0x0022a4000804017f */
[----:B--2---:R-:W-:Y:S05]  /*9440*/  @!P2 NANOSLEEP.SYNCS 0x989680 ;  /* 0x009896800000a95d */ /* 0x004fea0003900000 */
[----:B------:R-:W2:Y:S02]  /*9450*/  @!P2 SYNCS.PHASECHK.TRANS64 P2, [R7+URZ+0x124b0], R4 ;  /* 0x0124b0040700a5a7 */ /* 0x000ea4000804007f */
[----:B--2---:R-:W-:Y:S05]  /*9460*/  @!P2 BRA `(.L_x_86) ;  /* 0xfffffffc00f0a947 */ /* 0x004fea000383ffff */
[----:B------:R-:W-:Y:S05]  /*9470*/  BRA `(.L_x_85) ;  /* 0xffffffe800807947 */ /* 0x000fea000383ffff */
.L_x_89:
[----:B-1----:R1:W2:Y:S02]  /*9480*/  SYNCS.PHASECHK.TRANS64.TRYWAIT P2, [R4+URZ+0x12460], R9 ;  /* 0x01246009040075a7 */ /* 0x0022a4000804017f */
[----:B--2---:R-:W-:Y:S05]  /*9490*/  @!P2 NANOSLEEP.SYNCS 0x989680 ;  /* 0x009896800000a95d */ /* 0x004fea0003900000 */
[----:B------:R-:W2:Y:S02]  /*94a0*/  @!P2 SYNCS.PHASECHK.TRANS64 P2, [R4+URZ+0x12460], R9 ;  /* 0x012460090400a5a7 */ /* 0x000ea4000804007f */
[----:B--2---:R-:W-:Y:S05]  /*94b0*/  @!P2 BRA `(.L_x_89) ;  /* 0xfffffffc00f0a947 */ /* 0x004fea000383ffff */
[----:B------:R-:W-:Y:S05]  /*94c0*/  BRA `(.L_x_132) ;  /* 0xffffffe800947947 */ /* 0x000fea000383ffff */
.L_x_94:
[----:B------:R-:W-:Y:S01]  /*94d0*/  BSSY B1, `(.L_x_133) ;  /* 0x0000006000017945 */ /* 0x000fe20003800000 */
[----:B------:R-:W-:-:S07]  /*94e0*/  IMAD.MOV.U32 R15, RZ, RZ, -0x1 ;  /* 0xffffffffff0f7424 */ /* 0x000fce00078e00ff */
[----:B------:R-:W-:Y:S05]  /*94f0*/  WARPSYNC.COLLECTIVE R15, `(.L_x_134) ;  /* 0x000000000f0c7348 */ /* 0x000fea0003c00000 */
[----:B------:R-:W-:Y:S02]  /*9500*/  ELECT P6, UR62, PT ;  /* 0x00000000003e782f */ /* 0x000fe400038c0000 */
[----:B------:R-:W-:Y:S01]  /*9510*/  MOV R14, UR62 ;  /* 0x0000003e000e7c02 */ /* 0x000fe20008000f00 */
[----:B------:R-:W-:Y:S10]  /*9520*/  ENDCOLLECTIVE ;  /* 0x000000000000791b */ /* 0x000ff40003800000 */
.L_x_134:
[----:B------:R-:W-:Y:S05]  /*9530*/  BSYNC B1 ;  /* 0x0000000000017941 */ /* 0x000fea0003800000 */
.L_x_133:
[----:B------:R-:W-:Y:S05]  /*9540*/  BRA `(.L_x_135) ;  /* 0xffffffec00a47947 */ /* 0x000fea000383ffff */
.L_x_97:
[----:B-1----:R1:W2:Y:S02]  /*9550*/  SYNCS.PHASECHK.TRANS64.TRYWAIT P4, [R8+URZ+0x12428], R7 ;  /* 0x01242807080075a7 */ /* 0x0022a4000808017f */
[----:B--2---:R-:W-:Y:S05]  /*9560*/  @!P4 NANOSLEEP.SYNCS 0x989680 ;  /* 0x009896800000c95d */ /* 0x004fea0003900000 */
[----:B------:R-:W2:Y:S02]  /*9570*/  @!P4 SYNCS.PHASECHK.TRANS64 P4, [R8+URZ+0x12428], R7 ;  /* 0x012428070800c5a7 */ /* 0x000ea4000808007f */
[----:B--2---:R-:W-:Y:S05]  /*9580*/  @!P4 BRA `(.L_x_97) ;  /* 0xfffffffc00f0c947 */ /* 0x004fea000383ffff */
[----:B------:R-:W-:Y:S05]  /*9590*/  BRA `(.L_x_136) ;  /* 0xffffffec00bc7947 */ /* 0x000fea000383ffff */
.L_x_102:
[----:B-1----:R1:W2:Y:S02]  /*95a0*/  SYNCS.PHASECHK.TRANS64.TRYWAIT P4, [R4+URZ+0x124b0], R7 ;  /* 0x0124b007040075a7 */ /* 0x0022a4000808017f */
[----:B--2---:R-:W-:Y:S05]  /*95b0*/  @!P4 NANOSLEEP.SYNCS 0x989680 ;  /* 0x009896800000c95d */ /* 0x004fea0003900000 */
[----:B------:R-:W2:Y:S02]  /*95c0*/  @!P4 SYNCS.PHASECHK.TRANS64 P4, [R4+URZ+0x124b0], R7 ;  /* 0x0124b0070400c5a7 */ /* 0x000ea4000808007f */
[----:B--2---:R-:W-:Y:S05]  /*95d0*/  @!P4 BRA `(.L_x_102) ;  /* 0xfffffffc00f0c947 */ /* 0x004fea000383ffff */
[----:B------:R-:W-:Y:S05]  /*95e0*/  BRA `(.L_x_101) ;  /* 0xfffffff000487947 */ /* 0x000fea000383ffff */
.L_x_105:
[----:B-1----:R1:W2:Y:S02]  /*95f0*/  SYNCS.PHASECHK.TRANS64.TRYWAIT P3, [R7+URZ+0x12428], R8 ;  /* 0x01242808070075a7 */ /* 0x0022a4000806017f */
[----:B--2---:R-:W-:Y:S05]  /*9600*/  @!P3 NANOSLEEP.SYNCS 0x989680 ;  /* 0x009896800000b95d */ /* 0x004fea0003900000 */
[----:B------:R-:W2:Y:S02]  /*9610*/  @!P3 SYNCS.PHASECHK.TRANS64 P3, [R7+URZ+0x12428], R8 ;  /* 0x012428080700b5a7 */ /* 0x000ea4000806007f */
[----:B--2---:R-:W-:Y:S05]  /*9620*/  @!P3 BRA `(.L_x_105) ;  /* 0xfffffffc00f0b947 */ /* 0x004fea000383ffff */
[----:B------:R-:W-:Y:S05]  /*9630*/  BRA `(.L_x_137) ;  /* 0xfffffff000607947 */ /* 0x000fea000383ffff */
.L_x_111:
[----:B-1----:R1:W2:Y:S02]  /*9640*/  SYNCS.PHASECHK.TRANS64.TRYWAIT P3, [R7+URZ+0x12428], R8 ;  /* 0x01242808070075a7 */ /* 0x0022a4000806017f */
[----:B--2---:R-:W-:Y:S05]  /*9650*/  @!P3 NANOSLEEP.SYNCS 0x989680 ;  /* 0x009896800000b95d */ /* 0x004fea0003900000 */
[----:B------:R-:W2:Y:S02]  /*9660*/  @!P3 SYNCS.PHASECHK.TRANS64 P3, [R7+URZ+0x12428], R8 ;  /* 0x012428080700b5a7 */ /* 0x000ea4000806007f */
[----:B--2---:R-:W-:Y:S05]  /*9670*/  @!P3 BRA `(.L_x_111) ;  /* 0xfffffffc00f0b947 */ /* 0x004fea000383ffff */
[----:B------:R-:W-:Y:S05]  /*9680*/  BRA `(.L_x_138) ;  /* 0xfffffff4000c7947 */ /* 0x000fea000383ffff */
.L_x_116:
[----:B-1----:R1:W2:Y:S02]  /*9690*/  SYNCS.PHASECHK.TRANS64.TRYWAIT P3, [R7+URZ+0x12428], R8 ;  /* 0x01242808070075a7 */ /* 0x0022a4000806017f */
[----:B--2---:R-:W-:Y:S05]  /*96a0*/  @!P3 NANOSLEEP.SYNCS 0x989680 ;  /* 0x009896800000b95d */ /* 0x004fea0003900000 */
[----:B------:R-:W2:Y:S02]  /*96b0*/  @!P3 SYNCS.PHASECHK.TRANS64 P3, [R7+URZ+0x12428], R8 ;  /* 0x012428080700b5a7 */ /* 0x000ea4000806007f */
[----:B--2---:R-:W-:Y:S05]  /*96c0*/  @!P3 BRA `(.L_x_116) ;  /* 0xfffffffc00f0b947 */ /* 0x004fea000383ffff */
[----:B------:R-:W-:Y:S05]  /*96d0*/  BRA `(.L_x_139) ;  /* 0xfffffff4009c7947 */ /* 0x000fea000383ffff */
        .weak           $__internal_0_$__cuda_sm20_rcp_rn_f32_slowpath
        .type           $__internal_0_$__cuda_sm20_rcp_rn_f32_slowpath,@function
        .size           $__internal_0_$__cuda_sm20_rcp_rn_f32_slowpath,(.L_x_145 - $__internal_0_$__cuda_sm20_rcp_rn_f32_slowpath)
$__internal_0_$__cuda_sm20_rcp_rn_f32_slowpath:
[----:B------:R-:W-:Y:S01]  /*96e0*/  IMAD.SHL.U32 R0, R3, 0x2, RZ ;  /* 0x0000000203007824 */ /* 0x000fe200078e00ff */
[----:B------:R-:W-:Y:S04]  /*96f0*/  BSSY B2, `(.L_x_140) ;  /* 0x0000030000027945 */ /* 0x000fe80003800000 */
[----:B------:R-:W-:-:S04]  /*9700*/  SHF.R.U32.HI R21, RZ, 0x18, R0 ;  /* 0x00000018ff157819 */ /* 0x000fc80000011600 */
[----:B------:R-:W-:-:S13]  /*9710*/  ISETP.NE.U32.AND P0, PT, R21, RZ, PT ;  /* 0x000000ff1500720c */ /* 0x000fda0003f05070 */
[----:B------:R-:W-:Y:S05]  /*9720*/  @P0 BRA `(.L_x_141) ;  /* 0x0000000000280947 */ /* 0x000fea0003800000 */
[----:B------:R-:W-:-:S04]  /*9730*/  SHF.L.U32 R0, R3, 0x1, RZ ;  /* 0x0000000103007819 */ /* 0x000fc800000006ff */
[----:B------:R-:W-:-:S13]  /*9740*/  ISETP.NE.AND P0, PT, R0, RZ, PT ;  /* 0x000000ff0000720c */ /* 0x000fda0003f05270 */
[----:B------:R-:W-:Y:S01]  /*9750*/  @P0 FFMA R7, R3, 1.84467440737095516160e+19, RZ ;  /* 0x5f80000003070823 */ /* 0x000fe200000000ff */
[----:B------:R-:W-:Y:S08]  /*9760*/  @!P0 MUFU.RCP R6, R3 ;  /* 0x0000000300068308 */ /* 0x000ff00000001000 */
[----:B------:R-:W1:Y:S02]  /*9770*/  @P0 MUFU.RCP R0, R7 ;  /* 0x0000000700000308 */ /* 0x000e640000001000 */
[----:B-1----:R-:W-:-:S04]  /*9780*/  @P0 FFMA R12, R7, R0, -1 ;  /* 0xbf800000070c0423 */ /* 0x002fc80000000000 */
[----:B------:R-:W-:-:S04]  /*9790*/  @P0 FADD.FTZ R13, -R12, -RZ ;  /* 0x800000ff0c0d0221 */ /* 0x000fc80000010100 */
[----:B------:R-:W-:-:S04]  /*97a0*/  @P0 FFMA R0, R0, R13, R0 ;  /* 0x0000000d00000223 */ /* 0x000fc80000000000 */
[----:B------:R-:W-:Y:S01]  /*97b0*/  @P0 FFMA R6, R0, 1.84467440737095516160e+19, RZ ;  /* 0x5f80000000060823 */ /* 0x000fe200000000ff */
[----:B------:R-:W-:Y:S06]  /*97c0*/  BRA `(.L_x_142) ;  /* 0x0000000000887947 */ /* 0x000fec0003800000 */
.L_x_141:
[----:B------:R-:W-:-:S05]  /*97d0*/  VIADD R24, R21, 0xffffff03 ;  /* 0xffffff0315187836 */ /* 0x000fca0000000000 */
[----:B------:R-:W-:-:S13]  /*97e0*/  ISETP.GT.U32.AND P0, PT, R24, 0x1, PT ;  /* 0x000000011800780c */ /* 0x000fda0003f04070 */
[----:B------:R-:W-:Y:S05]  /*97f0*/  @P0 BRA `(.L_x_143) ;  /* 0x0000000000780947 */ /* 0x000fea0003800000 */
[----:B------:R-:W-:Y:S01]  /*9800*/  LOP3.LUT R0, R3, 0x7fffff, RZ, 0xc0, !PT ;  /* 0x007fffff03007812 */ /* 0x000fe200078ec0ff */
[----:B------:R-:W-:-:S03]  /*9810*/  IMAD.MOV.U32 R13, RZ, RZ, 0x3 ;  /* 0x00000003ff0d7424 */ /* 0x000fc600078e00ff */
[----:B------:R-:W-:Y:S02]  /*9820*/  LOP3.LUT R0, R0, 0x3f800000, RZ, 0xfc, !PT ;  /* 0x3f80000000007812 */ /* 0x000fe400078efcff */
[----:B------:R-:W-:Y:S02]  /*9830*/  SHF.L.U32 R13, R13, R24, RZ ;  /* 0x000000180d0d7219 */ /* 0x000fe400000006ff */
[----:B------:R-:W1:Y:S02]  /*9840*/  MUFU.RCP R7, R0 ;  /* 0x0000000000077308 */ /* 0x000e640000001000 */
[----:B-1----:R-:W-:-:S04]  /*9850*/  FFMA R6, R0, R7, -1 ;  /* 0xbf80000000067423 */ /* 0x002fc80000000007 */
[----:B------:R-:W-:-:S04]  /*9860*/  FADD.FTZ R6, -R6, -RZ ;  /* 0x800000ff06067221 */ /* 0x000fc80000010100 */
[CCC-:B------:R-:W-:Y:S01]  /*9870*/  FFMA.RM R12, R7.reuse, R6.reuse, R7.reuse ;  /* 0x00000006070c7223 */ /* 0x1c0fe20000004007 */
[----:B------:R-:W-:-:S04]  /*9880*/  FFMA.RP R7, R7, R6, R7 ;  /* 0x0000000607077223 */ /* 0x000fc80000008007 */
[C---:B------:R-:W-:Y:S02]  /*9890*/  LOP3.LUT R6, R12.reuse, 0x7fffff, RZ, 0xc0, !PT ;  /* 0x007fffff0c067812 */ /* 0x040fe400078ec0ff */
[----:B------:R-:W-:Y:S02]  /*98a0*/  FSETP.NEU.FTZ.AND P0, PT, R12, R7, PT ;  /* 0x000000070c00720b */ /* 0x000fe40003f1d000 */
[----:B------:R-:W-:Y:S02]  /*98b0*/  LOP3.LUT R6, R6, 0x800000, RZ, 0xfc, !PT ;  /* 0x0080000006067812 */ /* 0x000fe400078efcff */
[----:B------:R-:W-:Y:S02]  /*98c0*/  SEL R7, RZ, 0xffffffff, !P0 ;  /* 0xffffffffff077807 */ /* 0x000fe40004000000 */
[----:B------:R-:W-:Y:S02]  /*98d0*/  LOP3.LUT R13, R13, R6, RZ, 0xc0, !PT ;  /* 0x000000060d0d7212 */ /* 0x000fe400078ec0ff */
[----:B------:R-:W-:-:S02]  /*98e0*/  IADD3 R7, -R7, RZ, RZ ;  /* 0x000000ff07077210 */ /* 0x000fc40007ffe1ff */
[-C--:B------:R-:W-:Y:S02]  /*98f0*/  SHF.R.U32.HI R13, RZ, R24.reuse, R13 ;  /* 0x00000018ff0d7219 */ /* 0x080fe4000001160d */
[--C-:B------:R-:W-:Y:S01]  /*9900*/  LOP3.LUT P1, RZ, R7, R24, R6.reuse, 0xf8, !PT ;  /* 0x0000001807ff7212 */ /* 0x100fe2000782f806 */
[----:B------:R-:W-:Y:S01]  /*9910*/  VIADD R7, R21, 0xffffff04 ;  /* 0xffffff0415077836 */ /* 0x000fe20000000000 */
[C---:B------:R-:W-:Y:S02]  /*9920*/  LOP3.LUT P0, RZ, R13.reuse, 0x1, RZ, 0xc0, !PT ;  /* 0x000000010dff7812 */ /* 0x040fe4000780c0ff */
[----:B------:R-:W-:Y:S02]  /*9930*/  LOP3.LUT P2, RZ, R13, 0x2, RZ, 0xc0, !PT ;  /* 0x000000020dff7812 */ /* 0x000fe4000784c0ff */
[----:B------:R-:W-:Y:S02]  /*9940*/  SHF.R.U32.HI R6, RZ, R7, R6 ;  /* 0x00000007ff067219 */ /* 0x000fe40000011606 */
[----:B------:R-:W-:-:S02]  /*9950*/  PLOP3.LUT P0, PT, P0, P1, P2, 0xe0, 0x0 ;  /* 0x000000000000781c */ /* 0x000fc40000703c20 */
[----:B------:R-:W-:Y:S02]  /*9960*/  LOP3.LUT P1, RZ, R3, 0x7fffff, RZ, 0xc0, !PT ;  /* 0x007fffff03ff7812 */ /* 0x000fe4000782c0ff */
[----:B------:R-:W-:-:S05]  /*9970*/  SEL R0, RZ, 0x1, !P0 ;  /* 0x00000001ff007807 */ /* 0x000fca0004000000 */
[----:B------:R-:W-:-:S05]  /*9980*/  IMAD.MOV R0, RZ, RZ, -R0 ;  /* 0x000000ffff007224 */ /* 0x000fca00078e0a00 */
[----:B------:R-:W-:-:S13]  /*9990*/  ISETP.GE.AND P0, PT, R0, RZ, PT ;  /* 0x000000ff0000720c */ /* 0x000fda0003f06270 */
[----:B------:R-:W-:-:S05]  /*99a0*/  @!P0 IADD3 R6, R6, 0x1, RZ ;  /* 0x0000000106068810 */ /* 0x000fca0007ffe0ff */
[----:B------:R-:W-:-:S05]  /*99b0*/  @!P1 IMAD.SHL.U32 R6, R6, 0x2, RZ ;  /* 0x0000000206069824 */ /* 0x000fca00078e00ff */
[----:B------:R-:W-:Y:S01]  /*99c0*/  LOP3.LUT R6, R6, 0x80000000, R3, 0xf8, !PT ;  /* 0x8000000006067812 */ /* 0x000fe200078ef803 */
[----:B------:R-:W-:Y:S06]  /*99d0*/  BRA `(.L_x_142) ;  /* 0x0000000000047947 */ /* 0x000fec0003800000 */
.L_x_143:
[----:B------:R1:W2:Y:S02]  /*99e0*/  MUFU.RCP R6, R3 ;  /* 0x0000000300067308 */ /* 0x0002a40000001000 */
.L_x_142:
[----:B------:R-:W-:Y:S05]  /*99f0*/  BSYNC B2 ;  /* 0x0000000000027941 */ /* 0x000fea0003800000 */
.L_x_140:
[----:B--2---:R-:W-:Y:S01]  /*9a00*/  IMAD.MOV.U32 R0, RZ, RZ, R6 ;  /* 0x000000ffff007224 */ /* 0x004fe200078e0006 */
[----:B------:R-:W-:Y:S01]  /*9a10*/  MOV R6, R14 ;  /* 0x0000000e00067202 */ /* 0x000fe20000000f00 */
[----:B------:R-:W-:-:S04]  /*9a20*/  IMAD.MOV.U32 R7, RZ, RZ, 0x0 ;  /* 0x00000000ff077424 */ /* 0x000fc800078e00ff */
[----:B-1----:R-:W-:Y:S05]  /*9a30*/  RET.REL.NODEC R6 `(_ZN7cutlass13device_kernelINS_4fmha6kernel28FmhaKernelTmaWarpSpecializedINS1_10collective30FmhaMainloopTmaWarpSpecializedINS_10bfloat16_tEffN4cute5tupleIJNS7_1CILi128EEENS9_ILi64EEESB_EEENS8_IJiNS9_ILi1EEENS8_IJiiEEEEEESF_SF_NS4_14ResidualFusionEJNS2_6OptionILNS2_3TagE0ENS9_ILb1EEEEENSH_ILSI_2ESJ_EEEEENS4_15FmhaFwdEpilogueIS6_fNS8_IJSB_SB_SB_EEEEENS2_23PersistentTileSchedulerEJSK_SL_EEEEEvNT_6ParamsE) ;  /* 0xffffff6406707950 */ /* 0x002fea0003c3ffff */
.L_x_144:
[----:B------:R-:W-:-:S00]  /*9a40*/  BRA `(.L_x_144) ;  /* 0xfffffffc00fc7947 */ /* 0x000fc0000383ffff */
[----:B------:R-:W-:-:S00]  /*9a50*/  NOP ;  /* 0x0000000000007918 */ /* 0x000fc00000000000 */
        /* <DEDUP_REMOVED lines=10> */
.L_x_145:


//--------------------- .nv.global.init           --------------------------
	.section	.nv.global.init,"aw",@progbits
.nv.global.init:
	.type		$str$24,@object
	.size		$str$24,($str$25 - $str$24)
$str$24:
        /*0000*/ 	.byte	0x28, 0x61, 0x64, 0x64, 0x72, 0x65, 0x73, 0x73, 0x20, 0x26, 0x20, 0x6d, 0x61, 0x73, 0x6b, 0x29
        /*0010*/ 	.byte	0x20, 0x3d, 0x3d, 0x20, 0x30, 0x00
	.type		$str$25,@object
	.size		$str$25,(__unnamed_1 - $str$25)
$str$25:
        /*0016*/ 	.byte	0x2f, 0x74, 0x6d, 0x70, 0x2f, 0x63, 0x75, 0x74, 0x6c, 0x61, 0x73, 0x73, 0x5f, 0x73, 0x77, 0x65
        /*0026*/ 	.byte	0x65, 0x70, 0x5f, 0x73, 0x72, 0x63, 0x2f, 0x69, 0x6e, 0x63, 0x6c, 0x75, 0x64, 0x65, 0x2f, 0x63
        /*0036*/ 	.byte	0x75, 0x74, 0x65, 0x2f, 0x70, 0x6f, 0x69, 0x6e, 0x74, 0x65, 0x72, 0x5f, 0x66, 0x6c, 0x61, 0x67
        /*0046*/ 	.byte	0x67, 0x65, 0x64, 0x2e, 0x68, 0x70, 0x70, 0x00
	.type		__unnamed_1,@object
	.size		__unnamed_1,(.L_0 - __unnamed_1)
__unnamed_1:
        /*004e*/ 	.byte	0x61, 0x75, 0x74, 0x6f, 0x20, 0x63, 0x75, 0x74, 0x65, 0x3a, 0x3a, 0x61, 0x73, 0x5f, 0x70, 0x6f
        /* <DEDUP_REMOVED lines=27> */
        /*020e*/ 	.byte	0x32, 0x30, 0x34, 0x38, 0x3e, 0x3e, 0x3e, 0x3e, 0x3e, 0x5d, 0x00
.L_0:


//--------------------- .nv.shared._ZN7cutlass13device_kernelINS_4fmha6kernel28FmhaKernelTmaWarpSpecializedINS1_10collective30FmhaMainloopTmaWarpSpecializedINS_10bfloat16_tEffN4cute5tupleIJNS7_1CILi128EEENS9_ILi64EEESB_EEENS8_IJiNS9_ILi1EEENS8_IJiiEEEEEESF_SF_NS4_14ResidualFusionEJNS2_6OptionILNS2_3TagE0ENS9_ILb1EEEEENSH_ILSI_2ESJ_EEEEENS4_15FmhaFwdEpilogueIS6_fNS8_IJSB_SB_SB_EEEEENS2_23PersistentTileSchedulerEJSK_SL_EEEEEvNT_6ParamsE --------------------------
	.section	.nv.shared._ZN7cutlass13device_kernelINS_4fmha6kernel28FmhaKernelTmaWarpSpecializedINS1_10collective30FmhaMainloopTmaWarpSpecializedINS_10bfloat16_tEffN4cute5tupleIJNS7_1CILi128EEENS9_ILi64EEESB_EEENS8_IJiNS9_ILi1EEENS8_IJiiEEEEEESF_SF_NS4_14ResidualFusionEJNS2_6OptionILNS2_3TagE0ENS9_ILb1EEEEENSH_ILSI_2ESJ_EEEEENS4_15FmhaFwdEpilogueIS6_fNS8_IJSB_SB_SB_EEEEENS2_23PersistentTileSchedulerEJSK_SL_EEEEEvNT_6ParamsE,"aw",@nobits
	.sectionflags	@""
	.align	16
	.zero		1024


//--------------------- .nv.shared.reserved.0     --------------------------
	.section	.nv.shared.reserved.0,"aw",@nobits
	.weak		__nv_reservedSMEM_offset_0_alias
	.size		__nv_reservedSMEM_offset_0_alias, 0, 0
	.other		__nv_reservedSMEM_offset_0_alias,@"STO_CUDA_RESERVED_SHARED STV_DEFAULT"
__nv_reservedSMEM_offset_0_alias:
	.zero		0


//--------------------- .nv.global                --------------------------
	.section	.nv.global,"aw",@nobits
.nv.global:
	.type		_ZN39_INTERNAL_be6282be_4_k_cu_2fcb4d70_34164cute1_E,@object
	.size		_ZN39_INTERNAL_be6282be_4_k_cu_2fcb4d70_34164cute1_E,(_ZN39_INTERNAL_be6282be_4_k_cu_2fcb4d70_34164cuda3std3__45__cpo6cbeginE - _ZN39_INTERNAL_be6282be_4_k_cu_2fcb4d70_34164cute1_E)
_ZN39_INTERNAL_be6282be_4_k_cu_2fcb4d70_34164cute1_E:
	.zero		1
	.type		_ZN39_INTERNAL_be6282be_4_k_cu_2fcb4d70_34164cuda3std3__45__cpo6cbeginE,@object
	.size		_ZN39_INTERNAL_be6282be_4_k_cu_2fcb4d70_34164cuda3std3__45__cpo6cbeginE,(_ZN39_INTERNAL_be6282be_4_k_cu_2fcb4d70_34164cuda3std3__48in_placeE - _ZN39_INTERNAL_be6282be_4_k_cu_2fcb4d70_34164cuda3std3__45__cpo6cbeginE)
_ZN39_INTERNAL_be6282be_4_k_cu_2fcb4d70_34164cuda3std3__45__cpo6cbeginE:
	.zero		1
	.type		_ZN39_INTERNAL_be6282be_4_k_cu_2fcb4d70_34164cuda3std3__48in_placeE,@object
	.size		_ZN39_INTERNAL_be6282be_4_k_cu_2fcb4d70_34164cuda3std3__48in_placeE,(_ZN39_INTERNAL_be6282be_4_k_cu_2fcb4d70_34164cuda3std6ranges3__45__cpo9iter_moveE - _ZN39_INTERNAL_be6282be_4_k_cu_2fcb4d70_34164cuda3std3__48in_placeE)
_ZN39_INTERNAL_be6282be_4_k_cu_2fcb4d70_34164cuda3std3__48in_placeE:
	.zero		1
	.type		_ZN39_INTERNAL_be6282be_4_k_cu_2fcb4d70_34164cuda3std6ranges3__45__cpo9iter_moveE,@object
	.size		_ZN39_INTERNAL_be6282be_4_k_cu_2fcb4d70_34164cuda3std6ranges3__45__cpo9iter_moveE,(_ZN39_INTERNAL_be6282be_4_k_cu_2fcb4d70_34164cuda3std3__45__cpo5beginE - _ZN39_INTERNAL_be6282be_4_k_cu_2fcb4d70_34164cuda3std6ranges3__45__cpo9iter_moveE)
_ZN39_INTERNAL_be6282be_4_k_cu_2fcb4d70_34164cuda3std6ranges3__45__cpo9iter_moveE:
	.zero		1
	.type		_ZN39_INTERNAL_be6282be_4_k_cu_2fcb4d70_34164cuda3std3__45__cpo5beginE,@object
	.size		_ZN39_INTERNAL_be6282be_4_k_cu_2fcb4d70_34164cuda3std3__45__cpo5beginE,(_ZN39_INTERNAL_be6282be_4_k_cu_2fcb4d70_34164cuda3std3__441_GLOBAL__N__be6282be_4_k_cu_2fcb4d70_34166ignoreE - _ZN39_INTERNAL_be6282be_4_k_cu_2fcb4d70_34164cuda3std3__45__cpo5beginE)
_ZN39_INTERNAL_be6282be_4_k_cu_2fcb4d70_34164cuda3std3__45__cpo5beginE:
	.zero		1
	.type		_ZN39_INTERNAL_be6282be_4_k_cu_2fcb4d70_34164cuda3std3__441_GLOBAL__N__be6282be_4_k_cu_2fcb4d70_34166ignoreE,@object
	.size		_ZN39_INTERNAL_be6282be_4_k_cu_2fcb4d70_34164cuda3std3__441_GLOBAL__N__be6282be_4_k_cu_2fcb4d70_34166ignoreE,(_ZN39_INTERNAL_be6282be_4_k_cu_2fcb4d70_34164cute7productE - _ZN39_INTERNAL_be6282be_4_k_cu_2fcb4d70_34164cuda3std3__441_GLOBAL__N__be6282be_4_k_cu_2fcb4d70_34166ignoreE)
_ZN39_INTERNAL_be6282be_4_k_cu_2fcb4d70_34164cuda3std3__441_GLOBAL__N__be6282be_4_k_cu_2fcb4d70_34166ignoreE:
	.zero		1
	.type		_ZN39_INTERNAL_be6282be_4_k_cu_2fcb4d70_34164cute7productE,@object
	.size		_ZN39_INTERNAL_be6282be_4_k_cu_2fcb4d70_34164cute7productE,(_ZN39_INTERNAL_be6282be_4_k_cu_2fcb4d70_34164cuda3std3__45__cpo3endE - _ZN39_INTERNAL_be6282be_4_k_cu_2fcb4d70_34164cute7productE)
_ZN39_INTERNAL_be6282be_4_k_cu_2fcb4d70_34164cute7productE:
	.zero		1
	.type		_ZN39_INTERNAL_be6282be_4_k_cu_2fcb4d70_34164cuda3std3__45__cpo3endE,@object
	.size		_ZN39_INTERNAL_be6282be_4_k_cu_2fcb4d70_34164cuda3std3__45__cpo3endE,(_ZN39_INTERNAL_be6282be_4_k_cu_2fcb4d70_34164cuda3std3__419piecewise_constructE - _ZN39_INTERNAL_be6282be_4_k_cu_2fcb4d70_34164cuda3std3__45__cpo3endE)
_ZN39_INTERNAL_be6282be_4_k_cu_2fcb4d70_34164cuda3std3__45__cpo3endE:
	.zero		1
	.type		_ZN39_INTERNAL_be6282be_4_k_cu_2fcb4d70_34164cuda3std3__419piecewise_constructE,@object
	.size		_ZN39_INTERNAL_be6282be_4_k_cu_2fcb4d70_34164cuda3std3__419piecewise_constructE,(_ZN39_INTERNAL_be6282be_4_k_cu_2fcb4d70_34164cuda3std3__45__cpo4cendE - _ZN39_INTERNAL_be6282be_4_k_cu_2fcb4d70_34164cuda3std3__419piecewise_constructE)
_ZN39_INTERNAL_be6282be_4_k_cu_2fcb4d70_34164cuda3std3__419piecewise_constructE:
	.zero		1
	.type		_ZN39_INTERNAL_be6282be_4_k_cu_2fcb4d70_34164cuda3std3__45__cpo4cendE,@object
	.size		_ZN39_INTERNAL_be6282be_4_k_cu_2fcb4d70_34164cuda3std3__45__cpo4cendE,(_ZN39_INTERNAL_be6282be_4_k_cu_2fcb4d70_34164cuda3std6ranges3__45__cpo4swapE - _ZN39_INTERNAL_be6282be_4_k_cu_2fcb4d70_34164cuda3std3__45__cpo4cendE)
_ZN39_INTERNAL_be6282be_4_k_cu_2fcb4d70_34164cuda3std3__45__cpo4cendE:
	.zero		1
	.type		_ZN39_INTERNAL_be6282be_4_k_cu_2fcb4d70_34164cuda3std6ranges3__45__cpo4swapE,@object
	.size		_ZN39_INTERNAL_be6282be_4_k_cu_2fcb4d70_34164cuda3std6ranges3__45__cpo4swapE,(.L_8 - _ZN39_INTERNAL_be6282be_4_k_cu_2fcb4d70_34164cuda3std6ranges3__45__cpo4swapE)
_ZN39_INTERNAL_be6282be_4_k_cu_2fcb4d70_34164cuda3std6ranges3__45__cpo4swapE:
	.zero		1
.L_8:


//--------------------- .nv.constant0._ZN7cutlass13device_kernelINS_4fmha6kernel28FmhaKernelTmaWarpSpecializedINS1_10collective30FmhaMainloopTmaWarpSpecializedINS_10bfloat16_tEffN4cute5tupleIJNS7_1CILi128EEENS9_ILi64EEESB_EEENS8_IJiNS9_ILi1EEENS8_IJiiEEEEEESF_SF_NS4_14ResidualFusionEJNS2_6OptionILNS2_3TagE0ENS9_ILb1EEEEENSH_ILSI_2ESJ_EEEEENS4_15FmhaFwdEpilogueIS6_fNS8_IJSB_SB_SB_EEEEENS2_23PersistentTileSchedulerEJSK_SL_EEEEEvNT_6ParamsE --------------------------
	.section	.nv.constant0._ZN7cutlass13device_kernelINS_4fmha6kernel28FmhaKernelTmaWarpSpecializedINS1_10collective30FmhaMainloopTmaWarpSpecializedINS_10bfloat16_tEffN4cute5tupleIJNS7_1CILi128EEENS9_ILi64EEESB_EEENS8_IJiNS9_ILi1EEENS8_IJiiEEEEEESF_SF_NS4_14ResidualFusionEJNS2_6OptionILNS2_3TagE0ENS9_ILb1EEEEENSH_ILSI_2ESJ_EEEEENS4_15FmhaFwdEpilogueIS6_fNS8_IJSB_SB_SB_EEEEENS2_23PersistentTileSchedulerEJSK_SL_EEEEEvNT_6ParamsE,"a",@progbits
	.sectionflags	@""
	.align	4
.nv.constant0._ZN7cutlass13device_kernelINS_4fmha6kernel28FmhaKernelTmaWarpSpecializedINS1_10collective30FmhaMainloopTmaWarpSpecializedINS_10bfloat16_tEffN4cute5tupleIJNS7_1CILi128EEENS9_ILi64EEESB_EEENS8_IJiNS9_ILi1EEENS8_IJiiEEEEEESF_SF_NS4_14ResidualFusionEJNS2_6OptionILNS2_3TagE0ENS9_ILb1EEEEENSH_ILSI_2ESJ_EEEEENS4_15FmhaFwdEpilogueIS6_fNS8_IJSB_SB_SB_EEEEENS2_23PersistentTileSchedulerEJSK_SL_EEEEEvNT_6ParamsE:
	.zero		2688


//--------------------- SYMBOLS --------------------------

	.type		.nv.reservedSmem.offset0,@object
	.size		.nv.reservedSmem.offset0,0x4
	.type		__assertfail,@function
